	.target	sm_100a

	.elftype	@"ET_EXEC"


//--------------------- .note.nv.tkinfo           --------------------------
	.section	.note.nv.tkinfo,"",@"SHT_NOTE"
	.sectionflags	@"SHF_NOTE_NV_TKINFO"
	.tkinfo
        /*0018*/ 	.word	0x00000002
        /*0030*/ 	.string	""
        /*0030*/ 	.string	"ptxas"
        /*0030*/ 	.string	"Cuda compilation tools, release 13.0, V13.0.88"
        /*0030*/ 	.string	"Build cuda_13.0.r13.0/compiler.36424714_0"
        /*0030*/ 	.string	"-arch sm_100a -m 64 "



//--------------------- .note.nv.cuinfo           --------------------------
	.section	.note.nv.cuinfo,"",@"SHT_NOTE"
	.sectionflags	@"SHF_NOTE_NV_CUINFO"
        /*0018*/ 	.short	0x0002
        /*001a*/ 	.short	0x0064
        /*001c*/ 	.short	0x0082
	.zero		2


//--------------------- .nv.info                  --------------------------
	.section	.nv.info,"",@"SHT_CUDA_INFO"
	.align	4


	//----- nvinfo : EIATTR_REGCOUNT
	.align		4
        /*0000*/ 	.byte	0x04, 0x2f
        /*0002*/ 	.short	(.L_19 - .L_18)
	.align		4
.L_18:
        /*0004*/ 	.word	index@(_ZN7cutlass13device_kernelINS_4gemm6kernel13GemmUniversalIN4cute5tupleIJiiiiEEENS1_10collective13CollectiveMmaINS1_35MainloopSm100TmaUmmaWarpSpecializedILi4ELi2ELi4ENS5_IJNS4_1CILi1EEESB_SB_EEEEENS5_IJNSA_ILi64EEESE_NSA_ILi128EEEEEENS_6half_tENS5_IJlSB_lEEESH_SI_NS4_8TiledMMAINS4_8MMA_AtomIJNS4_20SM100_MMA_F16BF16_SSISH_SH_fLi64ELi64ELNS4_4UMMA5MajorE0ELSN_0ELNSM_7ScaleInE0ELSO_0EEEEEENS4_6LayoutISC_NS5_IJNSA_ILi0EEESS_SS_EEEEENS5_IJNS4_10UnderscoreESV_SV_EEEEENS4_13SM90_TMA_LOADENS4_14ComposedLayoutINS4_7SwizzleILi3ELi4ELi3EEENS4_18smem_ptr_flag_bitsILi16EEENSR_INS5_IJNSA_ILi8EEESE_EEENS5_IJSE_SB_EEEEEEEvNS4_8identityESY_S18_vS19_EENS_8epilogue10collective18CollectiveEpilogueINS1B_23Sm100TmaWarpSpecializedILi3ELi2ELi16ELb1ELb0EEEJSG_NS5_IJNSR_ISE_SB_EENSR_INSA_ILi32EEESB_EEEEESH_SI_SH_SI_NS1B_6fusion15FusionCallbacksIS1F_NS1K_17LinearCombinationISH_fSH_fLNS_15FloatRoundStyleE2EEESG_S1J_JEEENS4_5SM1004TMEM4LOAD26SM100_TMEM_LOAD_16dp256b4xESY_NSZ_INS10_ILi2ELi4ELi3EEES13_NSR_INS5_IJS14_S1H_EEENS5_IJS1H_SB_EEEEEEENS4_17SM75_U32x4_LDSM_NENS4_14SM90_TMA_STOREES1Y_NS4_17SM90_U32x4_STSM_NENS4_39AutoVectorizingCopyWithAssumedAlignmentILi128EEEEEEvvEEEEvNT_6ParamsE)
        /*0008*/ 	.word	0x0000004f


	//----- nvinfo : EIATTR_FRAME_SIZE
	.align		4
.L_19:
        /*000c*/ 	.byte	0x04, 0x11
        /*000e*/ 	.short	(.L_21 - .L_20)
	.align		4
.L_20:
        /*0010*/ 	.word	index@($__internal_2_$__cuda_sm10x_tcgen05_guardrail_trap_unallocated_columns_being_dealloced)
        /*0014*/ 	.word	0x00000000


	//----- nvinfo : EIATTR_FRAME_SIZE
	.align		4
.L_21:
        /*0018*/ 	.byte	0x04, 0x11
        /*001a*/ 	.short	(.L_23 - .L_22)
	.align		4
.L_22:
        /*001c*/ 	.word	index@($__internal_1_$__cuda_sm10x_tcgen05_guardrail_trap_phase_invalid_during_alloc)
        /*0020*/ 	.word	0x00000000


	//----- nvinfo : EIATTR_FRAME_SIZE
	.align		4
.L_23:
        /*0024*/ 	.byte	0x04, 0x11
        /*0026*/ 	.short	(.L_25 - .L_24)
	.align		4
.L_24:
        /*0028*/ 	.word	index@($__internal_0_$__cuda_sm10x_tcgen05_guardrail_trap_col_being_dealloced_not_returned_by_alloc)
        /*002c*/ 	.word	0x00000000


	//----- nvinfo : EIATTR_FRAME_SIZE
	.align		4
.L_25:
        /*0030*/ 	.byte	0x04, 0x11
        /*0032*/ 	.short	(.L_27 - .L_26)
	.align		4
.L_26:
        /*0034*/ 	.word	index@(_ZN7cutlass13device_kernelINS_4gemm6kernel13GemmUniversalIN4cute5tupleIJiiiiEEENS1_10collective13CollectiveMmaINS1_35MainloopSm100TmaUmmaWarpSpecializedILi4ELi2ELi4ENS5_IJNS4_1CILi1EEESB_SB_EEEEENS5_IJNSA_ILi64EEESE_NSA_ILi128EEEEEENS_6half_tENS5_IJlSB_lEEESH_SI_NS4_8TiledMMAINS4_8MMA_AtomIJNS4_20SM100_MMA_F16BF16_SSISH_SH_fLi64ELi64ELNS4_4UMMA5MajorE0ELSN_0ELNSM_7ScaleInE0ELSO_0EEEEEENS4_6LayoutISC_NS5_IJNSA_ILi0EEESS_SS_EEEEENS5_IJNS4_10UnderscoreESV_SV_EEEEENS4_13SM90_TMA_LOADENS4_14ComposedLayoutINS4_7SwizzleILi3ELi4ELi3EEENS4_18smem_ptr_flag_bitsILi16EEENSR_INS5_IJNSA_ILi8EEESE_EEENS5_IJSE_SB_EEEEEEEvNS4_8identityESY_S18_vS19_EENS_8epilogue10collective18CollectiveEpilogueINS1B_23Sm100TmaWarpSpecializedILi3ELi2ELi16ELb1ELb0EEEJSG_NS5_IJNSR_ISE_SB_EENSR_INSA_ILi32EEESB_EEEEESH_SI_SH_SI_NS1B_6fusion15FusionCallbacksIS1F_NS1K_17LinearCombinationISH_fSH_fLNS_15FloatRoundStyleE2EEESG_S1J_JEEENS4_5SM1004TMEM4LOAD26SM100_TMEM_LOAD_16dp256b4xESY_NSZ_INS10_ILi2ELi4ELi3EEES13_NSR_INS5_IJS14_S1H_EEENS5_IJS1H_SB_EEEEEEENS4_17SM75_U32x4_LDSM_NENS4_14SM90_TMA_STOREES1Y_NS4_17SM90_U32x4_STSM_NENS4_39AutoVectorizingCopyWithAssumedAlignmentILi128EEEEEEvvEEEEvNT_6ParamsE)
        /*0038*/ 	.word	0x00000000


	//----- nvinfo : EIATTR_MIN_STACK_SIZE
	.align		4
.L_27:
        /*003c*/ 	.byte	0x04, 0x12
        /*003e*/ 	.short	(.L_29 - .L_28)
	.align		4
.L_28:
        /*0040*/ 	.word	index@(_ZN7cutlass13device_kernelINS_4gemm6kernel13GemmUniversalIN4cute5tupleIJiiiiEEENS1_10collective13CollectiveMmaINS1_35MainloopSm100TmaUmmaWarpSpecializedILi4ELi2ELi4ENS5_IJNS4_1CILi1EEESB_SB_EEEEENS5_IJNSA_ILi64EEESE_NSA_ILi128EEEEEENS_6half_tENS5_IJlSB_lEEESH_SI_NS4_8TiledMMAINS4_8MMA_AtomIJNS4_20SM100_MMA_F16BF16_SSISH_SH_fLi64ELi64ELNS4_4UMMA5MajorE0ELSN_0ELNSM_7ScaleInE0ELSO_0EEEEEENS4_6LayoutISC_NS5_IJNSA_ILi0EEESS_SS_EEEEENS5_IJNS4_10UnderscoreESV_SV_EEEEENS4_13SM90_TMA_LOADENS4_14ComposedLayoutINS4_7SwizzleILi3ELi4ELi3EEENS4_18smem_ptr_flag_bitsILi16EEENSR_INS5_IJNSA_ILi8EEESE_EEENS5_IJSE_SB_EEEEEEEvNS4_8identityESY_S18_vS19_EENS_8epilogue10collective18CollectiveEpilogueINS1B_23Sm100TmaWarpSpecializedILi3ELi2ELi16ELb1ELb0EEEJSG_NS5_IJNSR_ISE_SB_EENSR_INSA_ILi32EEESB_EEEEESH_SI_SH_SI_NS1B_6fusion15FusionCallbacksIS1F_NS1K_17LinearCombinationISH_fSH_fLNS_15FloatRoundStyleE2EEESG_S1J_JEEENS4_5SM1004TMEM4LOAD26SM100_TMEM_LOAD_16dp256b4xESY_NSZ_INS10_ILi2ELi4ELi3EEES13_NSR_INS5_IJS14_S1H_EEENS5_IJS1H_SB_EEEEEEENS4_17SM75_U32x4_LDSM_NENS4_14SM90_TMA_STOREES1Y_NS4_17SM90_U32x4_STSM_NENS4_39AutoVectorizingCopyWithAssumedAlignmentILi128EEEEEEvvEEEEvNT_6ParamsE)
        /*0044*/ 	.word	0x00000000
.L_29:


//--------------------- .nv.compat                --------------------------
	.section	.nv.compat,"",@"SHT_CUDA_COMPAT_INFO"
	.align	4
        /*0000*/ 	.byte	0x02, 0x09, 0x01, 0x00, 0x02, 0x02, 0x02, 0x00, 0x02, 0x05, 0x05, 0x00, 0x03, 0x07, 0x01, 0x01
        /*0010*/ 	.byte	0x02, 0x03, 0x01, 0x00, 0x02, 0x06, 0x01, 0x00, 0x04, 0x0b, 0x08, 0x00, 0x09, 0x00, 0x00, 0x00
        /*0020*/ 	.byte	0x00, 0x00, 0x00, 0x00


//--------------------- .nv.info._ZN7cutlass13device_kernelINS_4gemm6kernel13GemmUniversalIN4cute5tupleIJiiiiEEENS1_10collective13CollectiveMmaINS1_35MainloopSm100TmaUmmaWarpSpecializedILi4ELi2ELi4ENS5_IJNS4_1CILi1EEESB_SB_EEEEENS5_IJNSA_ILi64EEESE_NSA_ILi128EEEEEENS_6half_tENS5_IJlSB_lEEESH_SI_NS4_8TiledMMAINS4_8MMA_AtomIJNS4_20SM100_MMA_F16BF16_SSISH_SH_fLi64ELi64ELNS4_4UMMA5MajorE0ELSN_0ELNSM_7ScaleInE0ELSO_0EEEEEENS4_6LayoutISC_NS5_IJNSA_ILi0EEESS_SS_EEEEENS5_IJNS4_10UnderscoreESV_SV_EEEEENS4_13SM90_TMA_LOADENS4_14ComposedLayoutINS4_7SwizzleILi3ELi4ELi3EEENS4_18smem_ptr_flag_bitsILi16EEENSR_INS5_IJNSA_ILi8EEESE_EEENS5_IJSE_SB_EEEEEEEvNS4_8identityESY_S18_vS19_EENS_8epilogue10collective18CollectiveEpilogueINS1B_23Sm100TmaWarpSpecializedILi3ELi2ELi16ELb1ELb0EEEJSG_NS5_IJNSR_ISE_SB_EENSR_INSA_ILi32EEESB_EEEEESH_SI_SH_SI_NS1B_6fusion15FusionCallbacksIS1F_NS1K_17LinearCombinationISH_fSH_fLNS_15FloatRoundStyleE2EEESG_S1J_JEEENS4_5SM1004TMEM4LOAD26SM100_TMEM_LOAD_16dp256b4xESY_NSZ_INS10_ILi2ELi4ELi3EEES13_NSR_INS5_IJS14_S1H_EEENS5_IJS1H_SB_EEEEEEENS4_17SM75_U32x4_LDSM_NENS4_14SM90_TMA_STOREES1Y_NS4_17SM90_U32x4_STSM_NENS4_39AutoVectorizingCopyWithAssumedAlignmentILi128EEEEEEvvEEEEvNT_6ParamsE --------------------------
	.section	.nv.info._ZN7cutlass13device_kernelINS_4gemm6kernel13GemmUniversalIN4cute5tupleIJiiiiEEENS1_10collective13CollectiveMmaINS1_35MainloopSm100TmaUmmaWarpSpecializedILi4ELi2ELi4ENS5_IJNS4_1CILi1EEESB_SB_EEEEENS5_IJNSA_ILi64EEESE_NSA_ILi128EEEEEENS_6half_tENS5_IJlSB_lEEESH_SI_NS4_8TiledMMAINS4_8MMA_AtomIJNS4_20SM100_MMA_F16BF16_SSISH_SH_fLi64ELi64ELNS4_4UMMA5MajorE0ELSN_0ELNSM_7ScaleInE0ELSO_0EEEEEENS4_6LayoutISC_NS5_IJNSA_ILi0EEESS_SS_EEEEENS5_IJNS4_10UnderscoreESV_SV_EEEEENS4_13SM90_TMA_LOADENS4_14ComposedLayoutINS4_7SwizzleILi3ELi4ELi3EEENS4_18smem_ptr_flag_bitsILi16EEENSR_INS5_IJNSA_ILi8EEESE_EEENS5_IJSE_SB_EEEEEEEvNS4_8identityESY_S18_vS19_EENS_8epilogue10collective18CollectiveEpilogueINS1B_23Sm100TmaWarpSpecializedILi3ELi2ELi16ELb1ELb0EEEJSG_NS5_IJNSR_ISE_SB_EENSR_INSA_ILi32EEESB_EEEEESH_SI_SH_SI_NS1B_6fusion15FusionCallbacksIS1F_NS1K_17LinearCombinationISH_fSH_fLNS_15FloatRoundStyleE2EEESG_S1J_JEEENS4_5SM1004TMEM4LOAD26SM100_TMEM_LOAD_16dp256b4xESY_NSZ_INS10_ILi2ELi4ELi3EEES13_NSR_INS5_IJS14_S1H_EEENS5_IJS1H_SB_EEEEEEENS4_17SM75_U32x4_LDSM_NENS4_14SM90_TMA_STOREES1Y_NS4_17SM90_U32x4_STSM_NENS4_39AutoVectorizingCopyWithAssumedAlignmentILi128EEEEEEvvEEEEvNT_6ParamsE,"",@"SHT_CUDA_INFO"
	.sectionflags	@""
	.align	4


	//----- nvinfo : EIATTR_CUDA_API_VERSION
	.align		4
        /*0000*/ 	.byte	0x04, 0x37
        /*0002*/ 	.short	(.L_31 - .L_30)
.L_30:
        /*0004*/ 	.word	0x00000082


	//----- nvinfo : EIATTR_KPARAM_INFO
	.align		4
.L_31:
        /*0008*/ 	.byte	0x04, 0x17
        /*000a*/ 	.short	(.L_33 - .L_32)
.L_32:
        /*000c*/ 	.word	0x00000000
        /*0010*/ 	.short	0x0000
        /*0012*/ 	.short	0x0000
        /*0014*/ 	.byte	0x00, 0xf0, 0x01, 0x20


	//----- nvinfo : EIATTR_AT_ENTRY_FRAGMENTS
	.align		4
.L_33:
        /*0018*/ 	.byte	0x04, 0x4f
        /*001a*/ 	.short	(.L_35 - .L_34)


	//   ....[0]....
.L_34:
        /*001c*/ 	.word	0x00000006


	//----- nvinfo : EIATTR_RESERVED_SMEM_USED
	.align		4
.L_35:
        /*0020*/ 	.byte	0x01, 0x41
	.zero		2


	//----- nvinfo : EIATTR_SPARSE_MMA_MASK
	.align		4
        /*0024*/ 	.byte	0x03, 0x50
        /*0026*/ 	.short	0x0000


	//----- nvinfo : EIATTR_TCGEN05_1CTA_USED
	.align		4
        /*0028*/ 	.byte	0x01, 0x51
	.zero		2


	//----- nvinfo : EIATTR_MAXREG_COUNT
	.align		4
        /*002c*/ 	.byte	0x03, 0x1b
        /*002e*/ 	.short	0x00ff


	//----- nvinfo : EIATTR_NUM_BARRIERS
	.align		4
        /*0030*/ 	.byte	0x02, 0x4c
        /*0032*/ 	.byte	0x07
	.zero		1


	//----- nvinfo : EIATTR_EXTERNS
	.align		4
        /*0034*/ 	.byte	0x04, 0x0f
        /*0036*/ 	.short	(.L_37 - .L_36)


	//   ....[0]....
	.align		4
.L_36:
        /*0038*/ 	.word	index@(__assertfail)


	//----- nvinfo : EIATTR_MERCURY_ISA_VERSION
	.align		4
.L_37:
        /*003c*/ 	.byte	0x03, 0x5f
        /*003e*/ 	.short	0x0101


	//----- nvinfo : EIATTR_INT_WARP_WIDE_INSTR_OFFSETS
	.align		4
        /*0040*/ 	.byte	0x04, 0x31
        /*0042*/ 	.short	(.L_39 - .L_38)


	//   ....[0]....
.L_38:
        /*0044*/ 	.word	0x00001f00


	//   ....[1]....
        /*0048*/ 	.word	0x00003b60


	//   ....[2]....
        /*004c*/ 	.word	0x00003b90


	//   ....[3]....
        /*0050*/ 	.word	0x00003be0


	//   ....[4]....
        /*0054*/ 	.word	0x000044c0


	//   ....[5]....
        /*0058*/ 	.word	0x000044e0


	//   ....[6]....
        /*005c*/ 	.word	0x000047b0


	//   ....[7]....
        /*0060*/ 	.word	0x000048e0


	//----- nvinfo : EIATTR_COOP_GROUP_MASK_REGIDS
	.align		4
.L_39:
        /*0064*/ 	.byte	0x04, 0x29
        /*0066*/ 	.short	(.L_41 - .L_40)


	//   ....[0]....
.L_40:
        /*0068*/ 	.word	0xffffffff


	//   ....[1]....
        /*006c*/ 	.word	0xffffffff


	//   ....[2]....
        /*0070*/ 	.word	0xffffffff


	//   ....[3]....
        /*0074*/ 	.word	0xffffffff


	//   ....[4]....
        /*0078*/ 	.word	0xffffffff


	//   ....[5]....
        /*007c*/ 	.word	0xffffffff


	//   ....[6]....
        /*0080*/ 	.word	0xffffffff


	//   ....[7]....
        /*0084*/ 	.word	0xffffffff


	//   ....[8]....
        /*0088*/ 	.word	0xffffffff


	//   ....[9]....
        /*008c*/ 	.word	0xffffffff


	//   ....[10]....
        /*0090*/ 	.word	0xffffffff


	//   ....[11]....
        /*0094*/ 	.word	0xffffffff


	//   ....[12]....
        /*0098*/ 	.word	0xffffffff


	//----- nvinfo : EIATTR_COOP_GROUP_INSTR_OFFSETS
	.align		4
.L_41:
        /*009c*/ 	.byte	0x04, 0x28
        /*009e*/ 	.short	(.L_43 - .L_42)


	//   ....[0]....
.L_42:
        /*00a0*/ 	.word	0x00000090


	//   ....[1]....
        /*00a4*/ 	.word	0x000004d0


	//   ....[2]....
        /*00a8*/ 	.word	0x00000640


	//   ....[3]....
        /*00ac*/ 	.word	0x000007c0


	//   ....[4]....
        /*00b0*/ 	.word	0x000008c0


	//   ....[5]....
        /*00b4*/ 	.word	0x00000a30


	//   ....[6]....
        /*00b8*/ 	.word	0x00000bd0


	//   ....[7]....
        /*00bc*/ 	.word	0x00001de0


	//   ....[8]....
        /*00c0*/ 	.word	0x00002bc0


	//   ....[9]....
        /*00c4*/ 	.word	0x00002dd0


	//   ....[10]....
        /*00c8*/ 	.word	0x00002e00


	//   ....[11]....
        /*00cc*/ 	.word	0x00003a50


	//   ....[12]....
        /*00d0*/ 	.word	0x00003c80


	//----- nvinfo : EIATTR_VRC_CTA_INIT_COUNT
	.align		4
.L_43:
        /*00d4*/ 	.byte	0x02, 0x4a
        /*00d6*/ 	.byte	0x80
	.zero		1


	//----- nvinfo : EIATTR_SYSCALL_OFFSETS
	.align		4
        /*00d8*/ 	.byte	0x04, 0x46
        /*00da*/ 	.short	(.L_45 - .L_44)


	//   ....[0]....
.L_44:
        /*00dc*/ 	.word	0x000054c0


	//   ....[1]....
        /*00e0*/ 	.word	0x000055b0


	//   ....[2]....
        /*00e4*/ 	.word	0x00005d90


	//   ....[3]....
        /*00e8*/ 	.word	0x000066d0


	//----- nvinfo : EIATTR_MBARRIER_INSTR_OFFSETS
	.align		4
.L_45:
        /*00ec*/ 	.byte	0x04, 0x39
        /*00ee*/ 	.short	(.L_47 - .L_46)


	//   ....[0]....
.L_46:
        /*00f0*/ 	.word	0x000005b0
        /*00f4*/ 	.word	0x000000ff
        /*00f8*/ 	.word	0x00000000
        /*00fc*/ 	.short	0x0100
        /*00fe*/ 	.byte	0x05
	.zero		1


	//   ....[1]....
        /*0100*/ 	.word	0x000005c0
        /*0104*/ 	.word	0x000000ff
        /*0108*/ 	.word	0x00000020
        /*010c*/ 	.short	0x0100
        /*010e*/ 	.byte	0x05
	.zero		1


	//   ....[2]....
        /*0110*/ 	.word	0x000005d0
        /*0114*/ 	.word	0x000000ff
        /*0118*/ 	.word	0x00000008
        /*011c*/ 	.short	0x0100
        /*011e*/ 	.byte	0x05
	.zero		1


	//   ....[3]....
        /*0120*/ 	.word	0x000005e0
        /*0124*/ 	.word	0x000000ff
        /*0128*/ 	.word	0x00000028
        /*012c*/ 	.short	0x0100
        /*012e*/ 	.byte	0x05
	.zero		1


	//   ....[4]....
        /*0130*/ 	.word	0x000005f0
        /*0134*/ 	.word	0x000000ff
        /*0138*/ 	.word	0x00000010
        /*013c*/ 	.short	0x0100
        /*013e*/ 	.byte	0x05
	.zero		1


	//   ....[5]....
        /*0140*/ 	.word	0x00000600
        /*0144*/ 	.word	0x000000ff
        /*0148*/ 	.word	0x00000030
        /*014c*/ 	.short	0x0100
        /*014e*/ 	.byte	0x05
	.zero		1


	//   ....[6]....
        /*0150*/ 	.word	0x00000610
        /*0154*/ 	.word	0x000000ff
        /*0158*/ 	.word	0x00000018
        /*015c*/ 	.short	0x0100
        /*015e*/ 	.byte	0x05
	.zero		1


	//   ....[7]....
        /*0160*/ 	.word	0x00000620
        /*0164*/ 	.word	0x000000ff
        /*0168*/ 	.word	0x00000038
        /*016c*/ 	.short	0x0100
        /*016e*/ 	.byte	0x05
	.zero		1


	//   ....[8]....
        /*0170*/ 	.word	0x00000750
        /*0174*/ 	.word	0x000000ff
        /*0178*/ 	.word	0x00000040
        /*017c*/ 	.short	0x0100
        /*017e*/ 	.byte	0x07
	.zero		1


	//   ....[9]....
        /*0180*/ 	.word	0x00000760
        /*0184*/ 	.word	0x000000ff
        /*0188*/ 	.word	0x00000058
        /*018c*/ 	.short	0x0100
        /*018e*/ 	.byte	0x07
	.zero		1


	//   ....[10]....
        /*0190*/ 	.word	0x00000770
        /*0194*/ 	.word	0x000000ff
        /*0198*/ 	.word	0x00000048
        /*019c*/ 	.short	0x0100
        /*019e*/ 	.byte	0x07
	.zero		1


	//   ....[11]....
        /*01a0*/ 	.word	0x00000780
        /*01a4*/ 	.word	0x000000ff
        /*01a8*/ 	.word	0x00000060
        /*01ac*/ 	.short	0x0100
        /*01ae*/ 	.byte	0x07
	.zero		1


	//   ....[12]....
        /*01b0*/ 	.word	0x00000790
        /*01b4*/ 	.word	0x000000ff
        /*01b8*/ 	.word	0x00000050
        /*01bc*/ 	.short	0x0100
        /*01be*/ 	.byte	0x07
	.zero		1


	//   ....[13]....
        /*01c0*/ 	.word	0x000007a0
        /*01c4*/ 	.word	0x000000ff
        /*01c8*/ 	.word	0x00000068
        /*01cc*/ 	.short	0x0100
        /*01ce*/ 	.byte	0x07
	.zero		1


	//   ....[14]....
        /*01d0*/ 	.word	0x00000890
        /*01d4*/ 	.word	0x000000ff
        /*01d8*/ 	.word	0x00000070
        /*01dc*/ 	.short	0x0100
        /*01de*/ 	.byte	0x05
	.zero		1


	//   ....[15]....
        /*01e0*/ 	.word	0x000008a0
        /*01e4*/ 	.word	0x000000ff
        /*01e8*/ 	.word	0x00000078
        /*01ec*/ 	.short	0x0100
        /*01ee*/ 	.byte	0x05
	.zero		1


	//   ....[16]....
        /*01f0*/ 	.word	0x000009e0
        /*01f4*/ 	.word	0x000000ff
        /*01f8*/ 	.word	0x00000080
        /*01fc*/ 	.short	0x0100
        /*01fe*/ 	.byte	0x05
	.zero		1


	//   ....[17]....
        /*0200*/ 	.word	0x000009f0
        /*0204*/ 	.word	0x000000ff
        /*0208*/ 	.word	0x00000090
        /*020c*/ 	.short	0x0100
        /*020e*/ 	.byte	0x05
	.zero		1


	//   ....[18]....
        /*0210*/ 	.word	0x00000a00
        /*0214*/ 	.word	0x000000ff
        /*0218*/ 	.word	0x00000088
        /*021c*/ 	.short	0x0100
        /*021e*/ 	.byte	0x05
	.zero		1


	//   ....[19]....
        /*0220*/ 	.word	0x00000a10
        /*0224*/ 	.word	0x000000ff
        /*0228*/ 	.word	0x00000098
        /*022c*/ 	.short	0x0100
        /*022e*/ 	.byte	0x05
	.zero		1


	//   ....[20]....
        /*0230*/ 	.word	0x00000b40
        /*0234*/ 	.word	0x000000ff
        /*0238*/ 	.word	0x000000a0
        /*023c*/ 	.short	0x0100
        /*023e*/ 	.byte	0x07
	.zero		1


	//   ....[21]....
        /*0240*/ 	.word	0x00000b50
        /*0244*/ 	.word	0x000000ff
        /*0248*/ 	.word	0x000000c0
        /*024c*/ 	.short	0x0100
        /*024e*/ 	.byte	0x07
	.zero		1


	//   ....[22]....
        /*0250*/ 	.word	0x00000b60
        /*0254*/ 	.word	0x000000ff
        /*0258*/ 	.word	0x000000a8
        /*025c*/ 	.short	0x0100
        /*025e*/ 	.byte	0x07
	.zero		1


	//   ....[23]....
        /*0260*/ 	.word	0x00000b70
        /*0264*/ 	.word	0x000000ff
        /*0268*/ 	.word	0x000000c8
        /*026c*/ 	.short	0x0100
        /*026e*/ 	.byte	0x07
	.zero		1


	//   ....[24]....
        /*0270*/ 	.word	0x00000b80
        /*0274*/ 	.word	0x000000ff
        /*0278*/ 	.word	0x000000b0
        /*027c*/ 	.short	0x0100
        /*027e*/ 	.byte	0x07
	.zero		1


	//   ....[25]....
        /*0280*/ 	.word	0x00000b90
        /*0284*/ 	.word	0x000000ff
        /*0288*/ 	.word	0x000000d0
        /*028c*/ 	.short	0x0100
        /*028e*/ 	.byte	0x07
	.zero		1


	//   ....[26]....
        /*0290*/ 	.word	0x00000ba0
        /*0294*/ 	.word	0x000000ff
        /*0298*/ 	.word	0x000000b8
        /*029c*/ 	.short	0x0100
        /*029e*/ 	.byte	0x07
	.zero		1


	//   ....[27]....
        /*02a0*/ 	.word	0x00000bb0
        /*02a4*/ 	.word	0x000000ff
        /*02a8*/ 	.word	0x000000d8
        /*02ac*/ 	.short	0x0100
        /*02ae*/ 	.byte	0x07
	.zero		1


	//   ....[28]....
        /*02b0*/ 	.word	0x00000ca0
        /*02b4*/ 	.word	0x000000ff
        /*02b8*/ 	.word	0x000000e0
        /*02bc*/ 	.short	0x0100
        /*02be*/ 	.byte	0x05
	.zero		1


	//   ....[29]....
        /*02c0*/ 	.word	0x00000cb0
        /*02c4*/ 	.word	0x000000ff
        /*02c8*/ 	.word	0x000000f0
        /*02cc*/ 	.short	0x0100
        /*02ce*/ 	.byte	0x05
	.zero		1


	//   ....[30]....
        /*02d0*/ 	.word	0x00000cc0
        /*02d4*/ 	.word	0x000000ff
        /*02d8*/ 	.word	0x000000e8
        /*02dc*/ 	.short	0x0100
        /*02de*/ 	.byte	0x05
	.zero		1


	//   ....[31]....
        /*02e0*/ 	.word	0x00000cd0
        /*02e4*/ 	.word	0x000000ff
        /*02e8*/ 	.word	0x000000f8
        /*02ec*/ 	.short	0x0100
        /*02ee*/ 	.byte	0x05
	.zero		1


	//   ....[32]....
        /*02f0*/ 	.word	0x000015a0
        /*02f4*/ 	.word	0x00000002
        /*02f8*/ 	.word	0x000000f0
        /*02fc*/ 	.short	0x010a
        /*02fe*/ 	.byte	0xff
	.zero		1


	//   ....[33]....
        /*0300*/ 	.word	0x000015d0
        /*0304*/ 	.word	0x00000002
        /*0308*/ 	.word	0x000000e0
        /*030c*/ 	.short	0x0101
        /*030e*/ 	.byte	0xff
	.zero		1


	//   ....[34]....
        /*0310*/ 	.word	0x000016a0
        /*0314*/ 	.word	0x000000ff
        /*0318*/ 	.word	0x00000020
        /*031c*/ 	.short	0x010a
        /*031e*/ 	.byte	0x08
	.zero		1


	//   ....[35]....
        /*0320*/ 	.word	0x00001740
        /*0324*/ 	.word	0x000000ff
        /*0328*/ 	.word	0x00000020
        /*032c*/ 	.short	0x010a
        /*032e*/ 	.byte	0x21
	.zero		1


	//   ....[36]....
        /*0330*/ 	.word	0x00001890
        /*0334*/ 	.word	0x000000ff
        /*0338*/ 	.word	0x00000020
        /*033c*/ 	.short	0x010a
        /*033e*/ 	.byte	0x08
	.zero		1


	//   ....[37]....
        /*0340*/ 	.word	0x00001a50
        /*0344*/ 	.word	0x000000ff
        /*0348*/ 	.word	0x00000078
        /*034c*/ 	.short	0x0101
        /*034e*/ 	.byte	0x04
	.zero		1


	//   ....[38]....
        /*0350*/ 	.word	0x00001a70
        /*0354*/ 	.word	0x000000ff
        /*0358*/ 	.word	0x00000020
        /*035c*/ 	.short	0x010a
        /*035e*/ 	.byte	0x08
	.zero		1


	//   ....[39]....
        /*0360*/ 	.word	0x00001af0
        /*0364*/ 	.word	0x000000ff
        /*0368*/ 	.word	0x00000020
        /*036c*/ 	.short	0x010a
        /*036e*/ 	.byte	0x21
	.zero		1


	//   ....[40]....
        /*0370*/ 	.word	0x00001c40
        /*0374*/ 	.word	0x000000ff
        /*0378*/ 	.word	0x00000020
        /*037c*/ 	.short	0x010a
        /*037e*/ 	.byte	0x08
	.zero		1


	//   ....[41]....
        /*0380*/ 	.word	0x00001e10
        /*0384*/ 	.word	0x00000002
        /*0388*/ 	.word	0x00000080
        /*038c*/ 	.short	0x010a
        /*038e*/ 	.byte	0xff
	.zero		1


	//   ....[42]....
        /*0390*/ 	.word	0x00001ed0
        /*0394*/ 	.word	0x00000002
        /*0398*/ 	.word	0x00000000
        /*039c*/ 	.short	0x0101
        /*039e*/ 	.byte	0xff
	.zero		1


	//   ....[43]....
        /*03a0*/ 	.word	0x00002430
        /*03a4*/ 	.word	0x000000ff
        /*03a8*/ 	.word	0x00000000
        /*03ac*/ 	.short	0x010a
        /*03ae*/ 	.byte	0x05
	.zero		1


	//   ....[44]....
        /*03b0*/ 	.word	0x000024c0
        /*03b4*/ 	.word	0x000000ff
        /*03b8*/ 	.word	0x00000000
        /*03bc*/ 	.short	0x010a
        /*03be*/ 	.byte	0x05
	.zero		1


	//   ....[45]....
        /*03c0*/ 	.word	0x00002550
        /*03c4*/ 	.word	0x000000ff
        /*03c8*/ 	.word	0x00000000
        /*03cc*/ 	.short	0x010a
        /*03ce*/ 	.byte	0x05
	.zero		1


	//   ....[46]....
        /*03d0*/ 	.word	0x000025f0
        /*03d4*/ 	.word	0x00000000
        /*03d8*/ 	.word	0x00000000
        /*03dc*/ 	.short	0x010a
        /*03de*/ 	.byte	0xff
	.zero		1


	//   ....[47]....
        /*03e0*/ 	.word	0x00002710
        /*03e4*/ 	.word	0x00000000
        /*03e8*/ 	.word	0x000000e0
        /*03ec*/ 	.short	0x010a
        /*03ee*/ 	.byte	0xff
	.zero		1


	//   ....[48]....
        /*03f0*/ 	.word	0x00002780
        /*03f4*/ 	.word	0x00000000
        /*03f8*/ 	.word	0x00000000
        /*03fc*/ 	.short	0x0101
        /*03fe*/ 	.byte	0xff
	.zero		1


	//   ....[49]....
        /*0400*/ 	.word	0x000027a0
        /*0404*/ 	.word	0x000000ff
        /*0408*/ 	.word	0x00000090
        /*040c*/ 	.short	0x010a
        /*040e*/ 	.byte	0x05
	.zero		1


	//   ....[50]....
        /*0410*/ 	.word	0x000028c0
        /*0414*/ 	.word	0x00000000
        /*0418*/ 	.word	0x00000080
        /*041c*/ 	.short	0x010a
        /*041e*/ 	.byte	0xff
	.zero		1


	//   ....[51]....
        /*0420*/ 	.word	0x000029c0
        /*0424*/ 	.word	0x00000000
        /*0428*/ 	.word	0x00000000
        /*042c*/ 	.short	0x0101
        /*042e*/ 	.byte	0xff
	.zero		1


	//   ....[52]....
        /*0430*/ 	.word	0x00002a50
        /*0434*/ 	.word	0x000000ff
        /*0438*/ 	.word	0x00000090
        /*043c*/ 	.short	0x0106
        /*043e*/ 	.byte	0x05
	.zero		1


	//   ....[53]....
        /*0440*/ 	.word	0x00002a70
        /*0444*/ 	.word	0x000000ff
        /*0448*/ 	.word	0x00000090
        /*044c*/ 	.short	0x010a
        /*044e*/ 	.byte	0x05
	.zero		1


	//   ....[54]....
        /*0450*/ 	.word	0x00002b00
        /*0454*/ 	.word	0x000000ff
        /*0458*/ 	.word	0x00000090
        /*045c*/ 	.short	0x0106
        /*045e*/ 	.byte	0x04
	.zero		1


	//   ....[55]....
        /*0460*/ 	.word	0x00002b40
        /*0464*/ 	.word	0x00000000
        /*0468*/ 	.word	0x00000090
        /*046c*/ 	.short	0x010a
        /*046e*/ 	.byte	0xff
	.zero		1


	//   ....[56]....
        /*0470*/ 	.word	0x00003100
        /*0474*/ 	.word	0x00000000
        /*0478*/ 	.word	0x00000080
        /*047c*/ 	.short	0x010a
        /*047e*/ 	.byte	0xff
	.zero		1


	//   ....[57]....
        /*0480*/ 	.word	0x00003210
        /*0484*/ 	.word	0x00000003
        /*0488*/ 	.word	0x00000000
        /*048c*/ 	.short	0x0101
        /*048e*/ 	.byte	0xff
	.zero		1


	//   ....[58]....
        /*0490*/ 	.word	0x00003220
        /*0494*/ 	.word	0x000000ff
        /*0498*/ 	.word	0x00000000
        /*049c*/ 	.short	0x010a
        /*049e*/ 	.byte	0x07
	.zero		1


	//   ....[59]....
        /*04a0*/ 	.word	0x000032a0
        /*04a4*/ 	.word	0x000000ff
        /*04a8*/ 	.word	0x000000c0
        /*04ac*/ 	.short	0x010a
        /*04ae*/ 	.byte	0x06
	.zero		1


	//   ....[60]....
        /*04b0*/ 	.word	0x00003370
        /*04b4*/ 	.word	0x000000ff
        /*04b8*/ 	.word	0x00000000
        /*04bc*/ 	.short	0x010a
        /*04be*/ 	.byte	0x0b
	.zero		1


	//   ....[61]....
        /*04c0*/ 	.word	0x000034a0
        /*04c4*/ 	.word	0x000000ff
        /*04c8*/ 	.word	0x00000000
        /*04cc*/ 	.short	0x010a
        /*04ce*/ 	.byte	0x22
	.zero		1


	//   ....[62]....
        /*04d0*/ 	.word	0x00003880
        /*04d4*/ 	.word	0x000000ff
        /*04d8*/ 	.word	0x00000000
        /*04dc*/ 	.short	0x010a
        /*04de*/ 	.byte	0x06
	.zero		1


	//   ....[63]....
        /*04e0*/ 	.word	0x00003910
        /*04e4*/ 	.word	0x000000ff
        /*04e8*/ 	.word	0x00000000
        /*04ec*/ 	.short	0x010a
        /*04ee*/ 	.byte	0x06
	.zero		1


	//   ....[64]....
        /*04f0*/ 	.word	0x000039a0
        /*04f4*/ 	.word	0x000000ff
        /*04f8*/ 	.word	0x00000000
        /*04fc*/ 	.short	0x010a
        /*04fe*/ 	.byte	0x06
	.zero		1


	//   ....[65]....
        /*0500*/ 	.word	0x00003a30
        /*0504*/ 	.word	0x000000ff
        /*0508*/ 	.word	0x00000000
        /*050c*/ 	.short	0x010a
        /*050e*/ 	.byte	0x07
	.zero		1


	//   ....[66]....
        /*0510*/ 	.word	0x00003e60
        /*0514*/ 	.word	0x00000000
        /*0518*/ 	.word	0x00000080
        /*051c*/ 	.short	0x010a
        /*051e*/ 	.byte	0xff
	.zero		1


	//   ....[67]....
        /*0520*/ 	.word	0x00003f20
        /*0524*/ 	.word	0x00000000
        /*0528*/ 	.word	0x00000000
        /*052c*/ 	.short	0x0101
        /*052e*/ 	.byte	0xff
	.zero		1


	//   ....[68]....
        /*0530*/ 	.word	0x00004240
        /*0534*/ 	.word	0x000000ff
        /*0538*/ 	.word	0x00000078
        /*053c*/ 	.short	0x010a
        /*053e*/ 	.byte	0x07
	.zero		1


	//   ....[69]....
        /*0540*/ 	.word	0x00004460
        /*0544*/ 	.word	0x000000ff
        /*0548*/ 	.word	0x00000058
        /*054c*/ 	.short	0x010a
        /*054e*/ 	.byte	0x0f
	.zero		1


	//   ....[70]....
        /*0550*/ 	.word	0x00004660
        /*0554*/ 	.word	0x000000ff
        /*0558*/ 	.word	0x00000040
        /*055c*/ 	.short	0x010b
        /*055e*/ 	.byte	0x0f
	.zero		1


	//   ....[71]....
        /*0560*/ 	.word	0x000046b0
        /*0564*/ 	.word	0x000000ff
        /*0568*/ 	.word	0x00000000
        /*056c*/ 	.short	0x0101
        /*056e*/ 	.byte	0x10
	.zero		1


	//   ....[72]....
        /*0570*/ 	.word	0x000046f0
        /*0574*/ 	.word	0x000000ff
        /*0578*/ 	.word	0x00000058
        /*057c*/ 	.short	0x010a
        /*057e*/ 	.byte	0x0d
	.zero		1


	//   ....[73]....
        /*0580*/ 	.word	0x00004930
        /*0584*/ 	.word	0x000000ff
        /*0588*/ 	.word	0x00000040
        /*058c*/ 	.short	0x010b
        /*058e*/ 	.byte	0x0d
	.zero		1


	//   ....[74]....
        /*0590*/ 	.word	0x000049a0
        /*0594*/ 	.word	0x000000ff
        /*0598*/ 	.word	0x00000000
        /*059c*/ 	.short	0x0101
        /*059e*/ 	.byte	0x0f
	.zero		1


	//   ....[75]....
        /*05a0*/ 	.word	0x000049f0
        /*05a4*/ 	.word	0x000000ff
        /*05a8*/ 	.word	0x00000000
        /*05ac*/ 	.short	0x010a
        /*05ae*/ 	.byte	0x04
	.zero		1


	//   ....[76]....
        /*05b0*/ 	.word	0x00004a80
        /*05b4*/ 	.word	0x000000ff
        /*05b8*/ 	.word	0x00000000
        /*05bc*/ 	.short	0x010a
        /*05be*/ 	.byte	0x04
	.zero		1


	//   ....[77]....
        /*05c0*/ 	.word	0x00004b20
        /*05c4*/ 	.word	0x00000000
        /*05c8*/ 	.word	0x00000000
        /*05cc*/ 	.short	0x010a
        /*05ce*/ 	.byte	0xff
	.zero		1


	//   ....[78]....
        /*05d0*/ 	.word	0x00004e90
        /*05d4*/ 	.word	0x00000000
        /*05d8*/ 	.word	0x00000080
        /*05dc*/ 	.short	0x010a
        /*05de*/ 	.byte	0xff
	.zero		1


	//   ....[79]....
        /*05e0*/ 	.word	0x00004fa0
        /*05e4*/ 	.word	0x00000000
        /*05e8*/ 	.word	0x00000000
        /*05ec*/ 	.short	0x0101
        /*05ee*/ 	.byte	0xff
	.zero		1


	//   ....[80]....
        /*05f0*/ 	.word	0x000059b0
        /*05f4*/ 	.word	0x00000002
        /*05f8*/ 	.word	0x00000040
        /*05fc*/ 	.short	0x010a
        /*05fe*/ 	.byte	0xff
	.zero		1


	//   ....[81]....
        /*0600*/ 	.word	0x000059f0
        /*0604*/ 	.word	0x0000002c
        /*0608*/ 	.word	0x000000a0
        /*060c*/ 	.short	0x010a
        /*060e*/ 	.byte	0xff
	.zero		1


	//   ....[82]....
        /*0610*/ 	.word	0x00005ae0
        /*0614*/ 	.word	0x00000002
        /*0618*/ 	.word	0x00000040
        /*061c*/ 	.short	0x010a
        /*061e*/ 	.byte	0xff
	.zero		1


	//   ....[83]....
        /*0620*/ 	.word	0x00005c70
        /*0624*/ 	.word	0x0000002c
        /*0628*/ 	.word	0x000000a0
        /*062c*/ 	.short	0x010a
        /*062e*/ 	.byte	0xff
	.zero		1


	//   ....[84]....
        /*0630*/ 	.word	0x00006430
        /*0634*/ 	.word	0x00000000
        /*0638*/ 	.word	0x00000000
        /*063c*/ 	.short	0x0101
        /*063e*/ 	.byte	0xff
	.zero		1


	//   ....[85]....
        /*0640*/ 	.word	0x00006440
        /*0644*/ 	.word	0x00000002
        /*0648*/ 	.word	0x00000040
        /*064c*/ 	.short	0x010a
        /*064e*/ 	.byte	0xff
	.zero		1


	//   ....[86]....
        /*0650*/ 	.word	0x00006500
        /*0654*/ 	.word	0x00000002
        /*0658*/ 	.word	0x00000040
        /*065c*/ 	.short	0x010a
        /*065e*/ 	.byte	0xff
	.zero		1


	//   ....[87]....
        /*0660*/ 	.word	0x00006830
        /*0664*/ 	.word	0x000000ff
        /*0668*/ 	.word	0x00000000
        /*066c*/ 	.short	0x0101
        /*066e*/ 	.byte	0x05
	.zero		1


	//   ....[88]....
        /*0670*/ 	.word	0x00006df0
        /*0674*/ 	.word	0x00000000
        /*0678*/ 	.word	0x00000000
        /*067c*/ 	.short	0x0101
        /*067e*/ 	.byte	0xff
	.zero		1


	//   ....[89]....
        /*0680*/ 	.word	0x00007060
        /*0684*/ 	.word	0x000000ff
        /*0688*/ 	.word	0x00000000
        /*068c*/ 	.short	0x0101
        /*068e*/ 	.byte	0x04
	.zero		1


	//   ....[90]....
        /*0690*/ 	.word	0x00007080
        /*0694*/ 	.word	0x00000002
        /*0698*/ 	.word	0x000000f0
        /*069c*/ 	.short	0x010a
        /*069e*/ 	.byte	0xff
	.zero		1


	//   ....[91]....
        /*06a0*/ 	.word	0x000070e0
        /*06a4*/ 	.word	0x00000002
        /*06a8*/ 	.word	0x00000020
        /*06ac*/ 	.short	0x010a
        /*06ae*/ 	.byte	0xff
	.zero		1


	//   ....[92]....
        /*06b0*/ 	.word	0x00007140
        /*06b4*/ 	.word	0x00000002
        /*06b8*/ 	.word	0x00000020
        /*06bc*/ 	.short	0x010a
        /*06be*/ 	.byte	0xff
	.zero		1


	//   ....[93]....
        /*06c0*/ 	.word	0x00007190
        /*06c4*/ 	.word	0x00000002
        /*06c8*/ 	.word	0x00000080
        /*06cc*/ 	.short	0x010a
        /*06ce*/ 	.byte	0xff
	.zero		1


	//   ....[94]....
        /*06d0*/ 	.word	0x000071f0
        /*06d4*/ 	.word	0x00000000
        /*06d8*/ 	.word	0x00000000
        /*06dc*/ 	.short	0x010a
        /*06de*/ 	.byte	0xff
	.zero		1


	//   ....[95]....
        /*06e0*/ 	.word	0x00007250
        /*06e4*/ 	.word	0x00000000
        /*06e8*/ 	.word	0x00000000
        /*06ec*/ 	.short	0x010a
        /*06ee*/ 	.byte	0xff
	.zero		1


	//   ....[96]....
        /*06f0*/ 	.word	0x000072b0
        /*06f4*/ 	.word	0x00000000
        /*06f8*/ 	.word	0x00000000
        /*06fc*/ 	.short	0x010a
        /*06fe*/ 	.byte	0xff
	.zero		1


	//   ....[97]....
        /*0700*/ 	.word	0x00007300
        /*0704*/ 	.word	0x00000000
        /*0708*/ 	.word	0x000000e0
        /*070c*/ 	.short	0x010a
        /*070e*/ 	.byte	0xff
	.zero		1


	//   ....[98]....
        /*0710*/ 	.word	0x00007360
        /*0714*/ 	.word	0x00000000
        /*0718*/ 	.word	0x00000090
        /*071c*/ 	.short	0x010a
        /*071e*/ 	.byte	0xff
	.zero		1


	//   ....[99]....
        /*0720*/ 	.word	0x000073b0
        /*0724*/ 	.word	0x00000000
        /*0728*/ 	.word	0x00000080
        /*072c*/ 	.short	0x010a
        /*072e*/ 	.byte	0xff
	.zero		1


	//   ....[100]....
        /*0730*/ 	.word	0x00007410
        /*0734*/ 	.word	0x00000000
        /*0738*/ 	.word	0x00000090
        /*073c*/ 	.short	0x010a
        /*073e*/ 	.byte	0xff
	.zero		1


	//   ....[101]....
        /*0740*/ 	.word	0x00007460
        /*0744*/ 	.word	0x00000000
        /*0748*/ 	.word	0x00000080
        /*074c*/ 	.short	0x010a
        /*074e*/ 	.byte	0xff
	.zero		1


	//   ....[102]....
        /*0750*/ 	.word	0x000074c0
        /*0754*/ 	.word	0x00000002
        /*0758*/ 	.word	0x000000c0
        /*075c*/ 	.short	0x010a
        /*075e*/ 	.byte	0xff
	.zero		1


	//   ....[103]....
        /*0760*/ 	.word	0x00007520
        /*0764*/ 	.word	0x00000000
        /*0768*/ 	.word	0x00000000
        /*076c*/ 	.short	0x010a
        /*076e*/ 	.byte	0xff
	.zero		1


	//   ....[104]....
        /*0770*/ 	.word	0x00007580
        /*0774*/ 	.word	0x00000000
        /*0778*/ 	.word	0x00000000
        /*077c*/ 	.short	0x010a
        /*077e*/ 	.byte	0xff
	.zero		1


	//   ....[105]....
        /*0780*/ 	.word	0x000075e0
        /*0784*/ 	.word	0x00000000
        /*0788*/ 	.word	0x00000000
        /*078c*/ 	.short	0x010a
        /*078e*/ 	.byte	0xff
	.zero		1


	//   ....[106]....
        /*0790*/ 	.word	0x00007640
        /*0794*/ 	.word	0x00000000
        /*0798*/ 	.word	0x00000000
        /*079c*/ 	.short	0x010a
        /*079e*/ 	.byte	0xff
	.zero		1


	//   ....[107]....
        /*07a0*/ 	.word	0x000076a0
        /*07a4*/ 	.word	0x00000000
        /*07a8*/ 	.word	0x00000000
        /*07ac*/ 	.short	0x010a
        /*07ae*/ 	.byte	0xff
	.zero		1


	//   ....[108]....
        /*07b0*/ 	.word	0x000076f0
        /*07b4*/ 	.word	0x00000000
        /*07b8*/ 	.word	0x00000080
        /*07bc*/ 	.short	0x010a
        /*07be*/ 	.byte	0xff
	.zero		1


	//   ....[109]....
        /*07c0*/ 	.word	0x00007750
        /*07c4*/ 	.word	0x00000000
        /*07c8*/ 	.word	0x00000078
        /*07cc*/ 	.short	0x010a
        /*07ce*/ 	.byte	0xff
	.zero		1


	//   ....[110]....
        /*07d0*/ 	.word	0x000077b0
        /*07d4*/ 	.word	0x00000000
        /*07d8*/ 	.word	0x00000058
        /*07dc*/ 	.short	0x010a
        /*07de*/ 	.byte	0xff
	.zero		1


	//   ....[111]....
        /*07e0*/ 	.word	0x00007810
        /*07e4*/ 	.word	0x00000000
        /*07e8*/ 	.word	0x00000058
        /*07ec*/ 	.short	0x010a
        /*07ee*/ 	.byte	0xff
	.zero		1


	//   ....[112]....
        /*07f0*/ 	.word	0x00007870
        /*07f4*/ 	.word	0x00000000
        /*07f8*/ 	.word	0x00000000
        /*07fc*/ 	.short	0x010a
        /*07fe*/ 	.byte	0xff
	.zero		1


	//   ....[113]....
        /*0800*/ 	.word	0x000078d0
        /*0804*/ 	.word	0x00000000
        /*0808*/ 	.word	0x00000000
        /*080c*/ 	.short	0x010a
        /*080e*/ 	.byte	0xff
	.zero		1


	//   ....[114]....
        /*0810*/ 	.word	0x00007920
        /*0814*/ 	.word	0x00000000
        /*0818*/ 	.word	0x00000080
        /*081c*/ 	.short	0x010a
        /*081e*/ 	.byte	0xff
	.zero		1


	//   ....[115]....
        /*0820*/ 	.word	0x00007970
        /*0824*/ 	.word	0x00000002
        /*0828*/ 	.word	0x00000040
        /*082c*/ 	.short	0x010a
        /*082e*/ 	.byte	0xff
	.zero		1


	//   ....[116]....
        /*0830*/ 	.word	0x000079c0
        /*0834*/ 	.word	0x0000002c
        /*0838*/ 	.word	0x000000a0
        /*083c*/ 	.short	0x010a
        /*083e*/ 	.byte	0xff
	.zero		1


	//   ....[117]....
        /*0840*/ 	.word	0x00007a10
        /*0844*/ 	.word	0x00000002
        /*0848*/ 	.word	0x00000040
        /*084c*/ 	.short	0x010a
        /*084e*/ 	.byte	0xff
	.zero		1


	//----- nvinfo : EIATTR_NUM_MBARRIERS
	.align		4
.L_47:
        /*0850*/ 	.byte	0x03, 0x38
        /*0852*/ 	.short	0x0020


	//----- nvinfo : EIATTR_EXIT_INSTR_OFFSETS
	.align		4
        /*0854*/ 	.byte	0x04, 0x1c
        /*0856*/ 	.short	(.L_49 - .L_48)


	//   ....[0]....
.L_48:
        /*0858*/ 	.word	0x00002620


	//   ....[1]....
        /*085c*/ 	.word	0x00002b10


	//   ....[2]....
        /*0860*/ 	.word	0x00002b70


	//   ....[3]....
        /*0864*/ 	.word	0x00003c90


	//   ....[4]....
        /*0868*/ 	.word	0x00004b50


	//   ....[5]....
        /*086c*/ 	.word	0x00004b90


	//   ....[6]....
        /*0870*/ 	.word	0x00006f50


	//   ....[7]....
        /*0874*/ 	.word	0x00006fd0


	//   ....[8]....
        /*0878*/ 	.word	0x00007000


	//   ....[9]....
        /*087c*/ 	.word	0x00007070


	//----- nvinfo : EIATTR_MAX_THREADS
	.align		4
.L_49:
        /*0880*/ 	.byte	0x04, 0x05
        /*0882*/ 	.short	(.L_51 - .L_50)
.L_50:
        /*0884*/ 	.word	0x00000100
        /*0888*/ 	.word	0x00000001
        /*088c*/ 	.word	0x00000001


	//----- nvinfo : EIATTR_CRS_STACK_SIZE
	.align		4
.L_51:
        /*0890*/ 	.byte	0x04, 0x1e
        /*0892*/ 	.short	(.L_53 - .L_52)
.L_52:
        /*0894*/ 	.word	0x00000000


	//----- nvinfo : EIATTR_CBANK_PARAM_SIZE
	.align		4
.L_53:
        /*0898*/ 	.byte	0x03, 0x19
        /*089a*/ 	.short	0x0800


	//----- nvinfo : EIATTR_PARAM_CBANK
	.align		4
        /*089c*/ 	.byte	0x04, 0x0a
        /*089e*/ 	.short	(.L_55 - .L_54)
	.align		4
.L_54:
        /*08a0*/ 	.word	index@(.nv.constant0._ZN7cutlass13device_kernelINS_4gemm6kernel13GemmUniversalIN4cute5tupleIJiiiiEEENS1_10collective13CollectiveMmaINS1_35MainloopSm100TmaUmmaWarpSpecializedILi4ELi2ELi4ENS5_IJNS4_1CILi1EEESB_SB_EEEEENS5_IJNSA_ILi64EEESE_NSA_ILi128EEEEEENS_6half_tENS5_IJlSB_lEEESH_SI_NS4_8TiledMMAINS4_8MMA_AtomIJNS4_20SM100_MMA_F16BF16_SSISH_SH_fLi64ELi64ELNS4_4UMMA5MajorE0ELSN_0ELNSM_7ScaleInE0ELSO_0EEEEEENS4_6LayoutISC_NS5_IJNSA_ILi0EEESS_SS_EEEEENS5_IJNS4_10UnderscoreESV_SV_EEEEENS4_13SM90_TMA_LOADENS4_14ComposedLayoutINS4_7SwizzleILi3ELi4ELi3EEENS4_18smem_ptr_flag_bitsILi16EEENSR_INS5_IJNSA_ILi8EEESE_EEENS5_IJSE_SB_EEEEEEEvNS4_8identityESY_S18_vS19_EENS_8epilogue10collective18CollectiveEpilogueINS1B_23Sm100TmaWarpSpecializedILi3ELi2ELi16ELb1ELb0EEEJSG_NS5_IJNSR_ISE_SB_EENSR_INSA_ILi32EEESB_EEEEESH_SI_SH_SI_NS1B_6fusion15FusionCallbacksIS1F_NS1K_17LinearCombinationISH_fSH_fLNS_15FloatRoundStyleE2EEESG_S1J_JEEENS4_5SM1004TMEM4LOAD26SM100_TMEM_LOAD_16dp256b4xESY_NSZ_INS10_ILi2ELi4ELi3EEES13_NSR_INS5_IJS14_S1H_EEENS5_IJS1H_SB_EEEEEEENS4_17SM75_U32x4_LDSM_NENS4_14SM90_TMA_STOREES1Y_NS4_17SM90_U32x4_STSM_NENS4_39AutoVectorizingCopyWithAssumedAlignmentILi128EEEEEEvvEEEEvNT_6ParamsE)
        /*08a4*/ 	.short	0x0380
        /*08a6*/ 	.short	0x0800


	//----- nvinfo : EIATTR_SW_WAR
	.align		4
.L_55:
        /*08a8*/ 	.byte	0x04, 0x36
        /*08aa*/ 	.short	(.L_57 - .L_56)
.L_56:
        /*08ac*/ 	.word	0x00000008
.L_57:


//--------------------- .nv.callgraph             --------------------------
	.section	.nv.callgraph,"",@"SHT_CUDA_CALLGRAPH"
	.align	4
	.sectionentsize	8
	.align		4
        /*0000*/ 	.word	0x00000000
	.align		4
        /*0004*/ 	.word	0xffffffff
	.align		4
        /*0008*/ 	.word	index@(_ZN7cutlass13device_kernelINS_4gemm6kernel13GemmUniversalIN4cute5tupleIJiiiiEEENS1_10collective13CollectiveMmaINS1_35MainloopSm100TmaUmmaWarpSpecializedILi4ELi2ELi4ENS5_IJNS4_1CILi1EEESB_SB_EEEEENS5_IJNSA_ILi64EEESE_NSA_ILi128EEEEEENS_6half_tENS5_IJlSB_lEEESH_SI_NS4_8TiledMMAINS4_8MMA_AtomIJNS4_20SM100_MMA_F16BF16_SSISH_SH_fLi64ELi64ELNS4_4UMMA5MajorE0ELSN_0ELNSM_7ScaleInE0ELSO_0EEEEEENS4_6LayoutISC_NS5_IJNSA_ILi0EEESS_SS_EEEEENS5_IJNS4_10UnderscoreESV_SV_EEEEENS4_13SM90_TMA_LOADENS4_14ComposedLayoutINS4_7SwizzleILi3ELi4ELi3EEENS4_18smem_ptr_flag_bitsILi16EEENSR_INS5_IJNSA_ILi8EEESE_EEENS5_IJSE_SB_EEEEEEEvNS4_8identityESY_S18_vS19_EENS_8epilogue10collective18CollectiveEpilogueINS1B_23Sm100TmaWarpSpecializedILi3ELi2ELi16ELb1ELb0EEEJSG_NS5_IJNSR_ISE_SB_EENSR_INSA_ILi32EEESB_EEEEESH_SI_SH_SI_NS1B_6fusion15FusionCallbacksIS1F_NS1K_17LinearCombinationISH_fSH_fLNS_15FloatRoundStyleE2EEESG_S1J_JEEENS4_5SM1004TMEM4LOAD26SM100_TMEM_LOAD_16dp256b4xESY_NSZ_INS10_ILi2ELi4ELi3EEES13_NSR_INS5_IJS14_S1H_EEENS5_IJS1H_SB_EEEEEEENS4_17SM75_U32x4_LDSM_NENS4_14SM90_TMA_STOREES1Y_NS4_17SM90_U32x4_STSM_NENS4_39AutoVectorizingCopyWithAssumedAlignmentILi128EEEEEEvvEEEEvNT_6ParamsE)
	.align		4
        /*000c*/ 	.word	index@(__assertfail)
	.align		4
        /*0010*/ 	.word	0x00000000
	.align		4
        /*0014*/ 	.word	0xfffffffe
	.align		4
        /*0018*/ 	.word	0x00000000
	.align		4
        /*001c*/ 	.word	0xfffffffd
	.align		4
        /*0020*/ 	.word	0x00000000
	.align		4
        /*0024*/ 	.word	0xfffffffc


//--------------------- .nv.constant4             --------------------------
	.section	.nv.constant4,"a",@progbits
	.align	8
	.align		8
.nv.constant4:
        /*0000*/ 	.dword	__assertfail
	.align		8
        /*0008*/ 	.dword	__unnamed_1
	.align		8
        /*0010*/ 	.dword	__unnamed_2
	.align		8
        /*0018*/ 	.dword	_ZN40_INTERNAL_21e97f1e_4_k_cu_6616f6e8_261804cuda3std3__45__cpo5beginE
	.align		8
        /*0020*/ 	.dword	_ZN40_INTERNAL_21e97f1e_4_k_cu_6616f6e8_261804cuda3std3__45__cpo3endE
	.align		8
        /*0028*/ 	.dword	_ZN40_INTERNAL_21e97f1e_4_k_cu_6616f6e8_261804cuda3std3__45__cpo6cbeginE
	.align		8
        /*0030*/ 	.dword	_ZN40_INTERNAL_21e97f1e_4_k_cu_6616f6e8_261804cuda3std3__45__cpo4cendE
	.align		8
        /*0038*/ 	.dword	_ZN40_INTERNAL_21e97f1e_4_k_cu_6616f6e8_261804cuda3std3__442_GLOBAL__N__21e97f1e_4_k_cu_6616f6e8_261806ignoreE
	.align		8
        /*0040*/ 	.dword	_ZN40_INTERNAL_21e97f1e_4_k_cu_6616f6e8_261804cuda3std3__419piecewise_constructE
	.align		8
        /*0048*/ 	.dword	_ZN40_INTERNAL_21e97f1e_4_k_cu_6616f6e8_261804cuda3std3__48in_placeE
	.align		8
        /*0050*/ 	.dword	_ZN40_INTERNAL_21e97f1e_4_k_cu_6616f6e8_261804cuda3std6ranges3__45__cpo4swapE
	.align		8
        /*0058*/ 	.dword	_ZN40_INTERNAL_21e97f1e_4_k_cu_6616f6e8_261804cuda3std6ranges3__45__cpo9iter_moveE
	.align		8
        /*0060*/ 	.dword	_ZN40_INTERNAL_21e97f1e_4_k_cu_6616f6e8_261804cute7productE
	.align		8
        /*0068*/ 	.dword	_ZN40_INTERNAL_21e97f1e_4_k_cu_6616f6e8_261804cute1_E
	.align		8
        /*0070*/ 	.dword	$str$25
	.align		8
        /*0078*/ 	.dword	$str$26
	.align		8
        /*0080*/ 	.dword	$str$27
	.align		8
        /*0088*/ 	.dword	$str$28


//--------------------- .text._ZN7cutlass13device_kernelINS_4gemm6kernel13GemmUniversalIN4cute5tupleIJiiiiEEENS1_10collective13CollectiveMmaINS1_35MainloopSm100TmaUmmaWarpSpecializedILi4ELi2ELi4ENS5_IJNS4_1CILi1EEESB_SB_EEEEENS5_IJNSA_ILi64EEESE_NSA_ILi128EEEEEENS_6half_tENS5_IJlSB_lEEESH_SI_NS4_8TiledMMAINS4_8MMA_AtomIJNS4_20SM100_MMA_F16BF16_SSISH_SH_fLi64ELi64ELNS4_4UMMA5MajorE0ELSN_0ELNSM_7ScaleInE0ELSO_0EEEEEENS4_6LayoutISC_NS5_IJNSA_ILi0EEESS_SS_EEEEENS5_IJNS4_10UnderscoreESV_SV_EEEEENS4_13SM90_TMA_LOADENS4_14ComposedLayoutINS4_7SwizzleILi3ELi4ELi3EEENS4_18smem_ptr_flag_bitsILi16EEENSR_INS5_IJNSA_ILi8EEESE_EEENS5_IJSE_SB_EEEEEEEvNS4_8identityESY_S18_vS19_EENS_8epilogue10collective18CollectiveEpilogueINS1B_23Sm100TmaWarpSpecializedILi3ELi2ELi16ELb1ELb0EEEJSG_NS5_IJNSR_ISE_SB_EENSR_INSA_ILi32EEESB_EEEEESH_SI_SH_SI_NS1B_6fusion15FusionCallbacksIS1F_NS1K_17LinearCombinationISH_fSH_fLNS_15FloatRoundStyleE2EEESG_S1J_JEEENS4_5SM1004TMEM4LOAD26SM100_TMEM_LOAD_16dp256b4xESY_NSZ_INS10_ILi2ELi4ELi3EEES13_NSR_INS5_IJS14_S1H_EEENS5_IJS1H_SB_EEEEEEENS4_17SM75_U32x4_LDSM_NENS4_14SM90_TMA_STOREES1Y_NS4_17SM90_U32x4_STSM_NENS4_39AutoVectorizingCopyWithAssumedAlignmentILi128EEEEEEvvEEEEvNT_6ParamsE --------------------------
	.section	.text._ZN7cutlass13device_kernelINS_4gemm6kernel13GemmUniversalIN4cute5tupleIJiiiiEEENS1_10collective13CollectiveMmaINS1_35MainloopSm100TmaUmmaWarpSpecializedILi4ELi2ELi4ENS5_IJNS4_1CILi1EEESB_SB_EEEEENS5_IJNSA_ILi64EEESE_NSA_ILi128EEEEEENS_6half_tENS5_IJlSB_lEEESH_SI_NS4_8TiledMMAINS4_8MMA_AtomIJNS4_20SM100_MMA_F16BF16_SSISH_SH_fLi64ELi64ELNS4_4UMMA5MajorE0ELSN_0ELNSM_7ScaleInE0ELSO_0EEEEEENS4_6LayoutISC_NS5_IJNSA_ILi0EEESS_SS_EEEEENS5_IJNS4_10UnderscoreESV_SV_EEEEENS4_13SM90_TMA_LOADENS4_14ComposedLayoutINS4_7SwizzleILi3ELi4ELi3EEENS4_18smem_ptr_flag_bitsILi16EEENSR_INS5_IJNSA_ILi8EEESE_EEENS5_IJSE_SB_EEEEEEEvNS4_8identityESY_S18_vS19_EENS_8epilogue10collective18CollectiveEpilogueINS1B_23Sm100TmaWarpSpecializedILi3ELi2ELi16ELb1ELb0EEEJSG_NS5_IJNSR_ISE_SB_EENSR_INSA_ILi32EEESB_EEEEESH_SI_SH_SI_NS1B_6fusion15FusionCallbacksIS1F_NS1K_17LinearCombinationISH_fSH_fLNS_15FloatRoundStyleE2EEESG_S1J_JEEENS4_5SM1004TMEM4LOAD26SM100_TMEM_LOAD_16dp256b4xESY_NSZ_INS10_ILi2ELi4ELi3EEES13_NSR_INS5_IJS14_S1H_EEENS5_IJS1H_SB_EEEEEEENS4_17SM75_U32x4_LDSM_NENS4_14SM90_TMA_STOREES1Y_NS4_17SM90_U32x4_STSM_NENS4_39AutoVectorizingCopyWithAssumedAlignmentILi128EEEEEEvvEEEEvNT_6ParamsE,"ax",@progbits
	.align	128
.text._ZN7cutlass13device_kernelINS_4gemm6kernel13GemmUniversalIN4cute5tupleIJiiiiEEENS1_10collective13CollectiveMmaINS1_35MainloopSm100TmaUmmaWarpSpecializedILi4ELi2ELi4ENS5_IJNS4_1CILi1EEESB_SB_EEEEENS5_IJNSA_ILi64EEESE_NSA_ILi128EEEEEENS_6half_tENS5_IJlSB_lEEESH_SI_NS4_8TiledMMAINS4_8MMA_AtomIJNS4_20SM100_MMA_F16BF16_SSISH_SH_fLi64ELi64ELNS4_4UMMA5MajorE0ELSN_0ELNSM_7ScaleInE0ELSO_0EEEEEENS4_6LayoutISC_NS5_IJNSA_ILi0EEESS_SS_EEEEENS5_IJNS4_10UnderscoreESV_SV_EEEEENS4_13SM90_TMA_LOADENS4_14ComposedLayoutINS4_7SwizzleILi3ELi4ELi3EEENS4_18smem_ptr_flag_bitsILi16EEENSR_INS5_IJNSA_ILi8EEESE_EEENS5_IJSE_SB_EEEEEEEvNS4_8identityESY_S18_vS19_EENS_8epilogue10collective18CollectiveEpilogueINS1B_23Sm100TmaWarpSpecializedILi3ELi2ELi16ELb1ELb0EEEJSG_NS5_IJNSR_ISE_SB_EENSR_INSA_ILi32EEESB_EEEEESH_SI_SH_SI_NS1B_6fusion15FusionCallbacksIS1F_NS1K_17LinearCombinationISH_fSH_fLNS_15FloatRoundStyleE2EEESG_S1J_JEEENS4_5SM1004TMEM4LOAD26SM100_TMEM_LOAD_16dp256b4xESY_NSZ_INS10_ILi2ELi4ELi3EEES13_NSR_INS5_IJS14_S1H_EEENS5_IJS1H_SB_EEEEEEENS4_17SM75_U32x4_LDSM_NENS4_14SM90_TMA_STOREES1Y_NS4_17SM90_U32x4_STSM_NENS4_39AutoVectorizingCopyWithAssumedAlignmentILi128EEEEEEvvEEEEvNT_6ParamsE:
        .type           _ZN7cutlass13device_kernelINS_4gemm6kernel13GemmUniversalIN4cute5tupleIJiiiiEEENS1_10collective13CollectiveMmaINS1_35MainloopSm100TmaUmmaWarpSpecializedILi4ELi2ELi4ENS5_IJNS4_1CILi1EEESB_SB_EEEEENS5_IJNSA_ILi64EEESE_NSA_ILi128EEEEEENS_6half_tENS5_IJlSB_lEEESH_SI_NS4_8TiledMMAINS4_8MMA_AtomIJNS4_20SM100_MMA_F16BF16_SSISH_SH_fLi64ELi64ELNS4_4UMMA5MajorE0ELSN_0ELNSM_7ScaleInE0ELSO_0EEEEEENS4_6LayoutISC_NS5_IJNSA_ILi0EEESS_SS_EEEEENS5_IJNS4_10UnderscoreESV_SV_EEEEENS4_13SM90_TMA_LOADENS4_14ComposedLayoutINS4_7SwizzleILi3ELi4ELi3EEENS4_18smem_ptr_flag_bitsILi16EEENSR_INS5_IJNSA_ILi8EEESE_EEENS5_IJSE_SB_EEEEEEEvNS4_8identityESY_S18_vS19_EENS_8epilogue10collective18CollectiveEpilogueINS1B_23Sm100TmaWarpSpecializedILi3ELi2ELi16ELb1ELb0EEEJSG_NS5_IJNSR_ISE_SB_EENSR_INSA_ILi32EEESB_EEEEESH_SI_SH_SI_NS1B_6fusion15FusionCallbacksIS1F_NS1K_17LinearCombinationISH_fSH_fLNS_15FloatRoundStyleE2EEESG_S1J_JEEENS4_5SM1004TMEM4LOAD26SM100_TMEM_LOAD_16dp256b4xESY_NSZ_INS10_ILi2ELi4ELi3EEES13_NSR_INS5_IJS14_S1H_EEENS5_IJS1H_SB_EEEEEEENS4_17SM75_U32x4_LDSM_NENS4_14SM90_TMA_STOREES1Y_NS4_17SM90_U32x4_STSM_NENS4_39AutoVectorizingCopyWithAssumedAlignmentILi128EEEEEEvvEEEEvNT_6ParamsE,@function
        .size           _ZN7cutlass13device_kernelINS_4gemm6kernel13GemmUniversalIN4cute5tupleIJiiiiEEENS1_10collective13CollectiveMmaINS1_35MainloopSm100TmaUmmaWarpSpecializedILi4ELi2ELi4ENS5_IJNS4_1CILi1EEESB_SB_EEEEENS5_IJNSA_ILi64EEESE_NSA_ILi128EEEEEENS_6half_tENS5_IJlSB_lEEESH_SI_NS4_8TiledMMAINS4_8MMA_AtomIJNS4_20SM100_MMA_F16BF16_SSISH_SH_fLi64ELi64ELNS4_4UMMA5MajorE0ELSN_0ELNSM_7ScaleInE0ELSO_0EEEEEENS4_6LayoutISC_NS5_IJNSA_ILi0EEESS_SS_EEEEENS5_IJNS4_10UnderscoreESV_SV_EEEEENS4_13SM90_TMA_LOADENS4_14ComposedLayoutINS4_7SwizzleILi3ELi4ELi3EEENS4_18smem_ptr_flag_bitsILi16EEENSR_INS5_IJNSA_ILi8EEESE_EEENS5_IJSE_SB_EEEEEEEvNS4_8identityESY_S18_vS19_EENS_8epilogue10collective18CollectiveEpilogueINS1B_23Sm100TmaWarpSpecializedILi3ELi2ELi16ELb1ELb0EEEJSG_NS5_IJNSR_ISE_SB_EENSR_INSA_ILi32EEESB_EEEEESH_SI_SH_SI_NS1B_6fusion15FusionCallbacksIS1F_NS1K_17LinearCombinationISH_fSH_fLNS_15FloatRoundStyleE2EEESG_S1J_JEEENS4_5SM1004TMEM4LOAD26SM100_TMEM_LOAD_16dp256b4xESY_NSZ_INS10_ILi2ELi4ELi3EEES13_NSR_INS5_IJS14_S1H_EEENS5_IJS1H_SB_EEEEEEENS4_17SM75_U32x4_LDSM_NENS4_14SM90_TMA_STOREES1Y_NS4_17SM90_U32x4_STSM_NENS4_39AutoVectorizingCopyWithAssumedAlignmentILi128EEEEEEvvEEEEvNT_6ParamsE,(.L_x_154 - _ZN7cutlass13device_kernelINS_4gemm6kernel13GemmUniversalIN4cute5tupleIJiiiiEEENS1_10collective13CollectiveMmaINS1_35MainloopSm100TmaUmmaWarpSpecializedILi4ELi2ELi4ENS5_IJNS4_1CILi1EEESB_SB_EEEEENS5_IJNSA_ILi64EEESE_NSA_ILi128EEEEEENS_6half_tENS5_IJlSB_lEEESH_SI_NS4_8TiledMMAINS4_8MMA_AtomIJNS4_20SM100_MMA_F16BF16_SSISH_SH_fLi64ELi64ELNS4_4UMMA5MajorE0ELSN_0ELNSM_7ScaleInE0ELSO_0EEEEEENS4_6LayoutISC_NS5_IJNSA_ILi0EEESS_SS_EEEEENS5_IJNS4_10UnderscoreESV_SV_EEEEENS4_13SM90_TMA_LOADENS4_14ComposedLayoutINS4_7SwizzleILi3ELi4ELi3EEENS4_18smem_ptr_flag_bitsILi16EEENSR_INS5_IJNSA_ILi8EEESE_EEENS5_IJSE_SB_EEEEEEEvNS4_8identityESY_S18_vS19_EENS_8epilogue10collective18CollectiveEpilogueINS1B_23Sm100TmaWarpSpecializedILi3ELi2ELi16ELb1ELb0EEEJSG_NS5_IJNSR_ISE_SB_EENSR_INSA_ILi32EEESB_EEEEESH_SI_SH_SI_NS1B_6fusion15FusionCallbacksIS1F_NS1K_17LinearCombinationISH_fSH_fLNS_15FloatRoundStyleE2EEESG_S1J_JEEENS4_5SM1004TMEM4LOAD26SM100_TMEM_LOAD_16dp256b4xESY_NSZ_INS10_ILi2ELi4ELi3EEES13_NSR_INS5_IJS14_S1H_EEENS5_IJS1H_SB_EEEEEEENS4_17SM75_U32x4_LDSM_NENS4_14SM90_TMA_STOREES1Y_NS4_17SM90_U32x4_STSM_NENS4_39AutoVectorizingCopyWithAssumedAlignmentILi128EEEEEEvvEEEEvNT_6ParamsE)
        .other          _ZN7cutlass13device_kernelINS_4gemm6kernel13GemmUniversalIN4cute5tupleIJiiiiEEENS1_10collective13CollectiveMmaINS1_35MainloopSm100TmaUmmaWarpSpecializedILi4ELi2ELi4ENS5_IJNS4_1CILi1EEESB_SB_EEEEENS5_IJNSA_ILi64EEESE_NSA_ILi128EEEEEENS_6half_tENS5_IJlSB_lEEESH_SI_NS4_8TiledMMAINS4_8MMA_AtomIJNS4_20SM100_MMA_F16BF16_SSISH_SH_fLi64ELi64ELNS4_4UMMA5MajorE0ELSN_0ELNSM_7ScaleInE0ELSO_0EEEEEENS4_6LayoutISC_NS5_IJNSA_ILi0EEESS_SS_EEEEENS5_IJNS4_10UnderscoreESV_SV_EEEEENS4_13SM90_TMA_LOADENS4_14ComposedLayoutINS4_7SwizzleILi3ELi4ELi3EEENS4_18smem_ptr_flag_bitsILi16EEENSR_INS5_IJNSA_ILi8EEESE_EEENS5_IJSE_SB_EEEEEEEvNS4_8identityESY_S18_vS19_EENS_8epilogue10collective18CollectiveEpilogueINS1B_23Sm100TmaWarpSpecializedILi3ELi2ELi16ELb1ELb0EEEJSG_NS5_IJNSR_ISE_SB_EENSR_INSA_ILi32EEESB_EEEEESH_SI_SH_SI_NS1B_6fusion15FusionCallbacksIS1F_NS1K_17LinearCombinationISH_fSH_fLNS_15FloatRoundStyleE2EEESG_S1J_JEEENS4_5SM1004TMEM4LOAD26SM100_TMEM_LOAD_16dp256b4xESY_NSZ_INS10_ILi2ELi4ELi3EEES13_NSR_INS5_IJS14_S1H_EEENS5_IJS1H_SB_EEEEEEENS4_17SM75_U32x4_LDSM_NENS4_14SM90_TMA_STOREES1Y_NS4_17SM90_U32x4_STSM_NENS4_39AutoVectorizingCopyWithAssumedAlignmentILi128EEEEEEvvEEEEvNT_6ParamsE,@"STO_CUDA_ENTRY STV_DEFAULT"
_ZN7cutlass13device_kernelINS_4gemm6kernel13GemmUniversalIN4cute5tupleIJiiiiEEENS1_10collective13CollectiveMmaINS1_35MainloopSm100TmaUmmaWarpSpecializedILi4ELi2ELi4ENS5_IJNS4_1CILi1EEESB_SB_EEEEENS5_IJNSA_ILi64EEESE_NSA_ILi128EEEEEENS_6half_tENS5_IJlSB_lEEESH_SI_NS4_8TiledMMAINS4_8MMA_AtomIJNS4_20SM100_MMA_F16BF16_SSISH_SH_fLi64ELi64ELNS4_4UMMA5MajorE0ELSN_0ELNSM_7ScaleInE0ELSO_0EEEEEENS4_6LayoutISC_NS5_IJNSA_ILi0EEESS_SS_EEEEENS5_IJNS4_10UnderscoreESV_SV_EEEEENS4_13SM90_TMA_LOADENS4_14ComposedLayoutINS4_7SwizzleILi3ELi4ELi3EEENS4_18smem_ptr_flag_bitsILi16EEENSR_INS5_IJNSA_ILi8EEESE_EEENS5_IJSE_SB_EEEEEEEvNS4_8identityESY_S18_vS19_EENS_8epilogue10collective18CollectiveEpilogueINS1B_23Sm100TmaWarpSpecializedILi3ELi2ELi16ELb1ELb0EEEJSG_NS5_IJNSR_ISE_SB_EENSR_INSA_ILi32EEESB_EEEEESH_SI_SH_SI_NS1B_6fusion15FusionCallbacksIS1F_NS1K_17LinearCombinationISH_fSH_fLNS_15FloatRoundStyleE2EEESG_S1J_JEEENS4_5SM1004TMEM4LOAD26SM100_TMEM_LOAD_16dp256b4xESY_NSZ_INS10_ILi2ELi4ELi3EEES13_NSR_INS5_IJS14_S1H_EEENS5_IJS1H_SB_EEEEEEENS4_17SM75_U32x4_LDSM_NENS4_14SM90_TMA_STOREES1Y_NS4_17SM90_U32x4_STSM_NENS4_39AutoVectorizingCopyWithAssumedAlignmentILi128EEEEEEvvEEEEvNT_6ParamsE:
[----:B------:R-:W1:Y:S01]  /*0000*/  LDC R1, c[0x0][0x37c] ;  /* 0x0000df00ff017b82 */ /* 0x000e620000000800 */
[----:B------:R-:W2:Y:S01]  /*0010*/  S2R R70, SR_TID.X ;  /* 0x0000000000467919 */ /* 0x000ea20000002100 */
[----:B------:R-:W3:Y:S01]  /*0020*/  LDCU.64 UR4, c[0x0][0x890] ;  /* 0x00011200ff0477ac */ /* 0x000ee20008000a00 */
[----:B------:R-:W-:Y:S02]  /*0030*/  PRMT R60, RZ, 0x7610, R60 ;  /* 0x00007610ff3c7816 */ /* 0x000fe4000000003c */
[----:B------:R-:W-:Y:S01]  /*0040*/  ELECT P5, URZ, PT ;  /* 0x0000000000ff782f */ /* 0x000fe200038a0000 */
[----:B------:R-:W4:Y:S01]  /*0050*/  LDCU.64 UR46, c[0x0][0x358] ;  /* 0x00006b00ff2e77ac */ /* 0x000f220008000a00 */
[----:B---3--:R-:W-:-:S04]  /*0060*/  UISETP.NE.U32.AND UP0, UPT, UR4, URZ, UPT ;  /* 0x000000ff0400728c */ /* 0x008fc8000bf05070 */
[----:B------:R-:W-:Y:S01]  /*0070*/  UISETP.NE.AND.EX UP0, UPT, UR5, URZ, UPT, UP0 ;  /* 0x000000ff0500728c */ /* 0x000fe2000bf05300 */
[----:B--2---:R-:W-:-:S05]  /*0080*/  SHF.R.U32.HI R65, RZ, 0x5, R70 ;  /* 0x00000005ff417819 */ /* 0x004fca0000011646 */
[----:B------:R-:W2:Y:S02]  /*0090*/  SHFL.IDX PT, R0, R65, RZ, 0x1f ;  /* 0x00001fff41007589 */ /* 0x000ea400000e0000 */
[----:B--2---:R-:W-:Y:S01]  /*00a0*/  R2UR UR8, R0 ;  /* 0x00000000000872ca */ /* 0x004fe200000e0000 */
[----:B-1--4-:R-:W-:-:S14]  /*00b0*/  BRA.U UP0, `(.L_x_0) ;  /* 0x00000001002c7547 */ /* 0x012fdc000b800000 */
[----:B------:R-:W1:Y:S02]  /*00c0*/  LDCU.64 UR6, c[0x0][0x888] ;  /* 0x00011100ff0677ac */ /* 0x000e640008000a00 */
[----:B-1----:R-:W-:-:S04]  /*00d0*/  UISETP.NE.U32.AND UP0, UPT, UR6, URZ, UPT ;  /* 0x000000ff0600728c */ /* 0x002fc8000bf05070 */
[----:B------:R-:W-:-:S09]  /*00e0*/  UISETP.NE.AND.EX UP0, UPT, UR7, URZ, UPT, UP0 ;  /* 0x000000ff0700728c */ /* 0x000fd2000bf05300 */
[----:B------:R-:W-:Y:S05]  /*00f0*/  BRA.U !UP0, `(.L_x_1) ;  /* 0x0000000108107547 */ /* 0x000fea000b800000 */
[----:B------:R-:W1:Y:S02]  /*0100*/  LDC.64 R2, c[0x0][0x888] ;  /* 0x00022200ff027b82 */ /* 0x000e640000000a00 */
[----:B-1----:R1:W5:Y:S01]  /*0110*/  LDG.E R35, desc[UR46][R2.64] ;  /* 0x0000002e02237981 */ /* 0x002362000c1e1900 */
[----:B------:R-:W-:Y:S01]  /*0120*/  HFMA2 R60, -RZ, RZ, 0, 5.9604644775390625e-08 ;  /* 0x00000001ff3c7431 */ /* 0x000fe200000001ff */
[----:B------:R-:W-:Y:S05]  /*0130*/  BRA `(.L_x_0) ;  /* 0x00000000000c7947 */ /* 0x000fea0003800000 */
.L_x_1:
[----:B------:R-:W1:Y:S01]  /*0140*/  LDCU UR6, c[0x0][0x880] ;  /* 0x00011000ff0677ac */ /* 0x000e620008000800 */
[----:B------:R-:W-:Y:S01]  /*0150*/  HFMA2 R60, -RZ, RZ, 0, 5.9604644775390625e-08 ;  /* 0x00000001ff3c7431 */ /* 0x000fe200000001ff */
[----:B-1----:R-:W-:-:S07]  /*0160*/  MOV R35, UR6 ;  /* 0x0000000600237c02 */ /* 0x002fce0008000f00 */
.L_x_0:
[----:B------:R-:W2:Y:S02]  /*0170*/  LDCU.64 UR6, c[0x0][0x8b0] ;  /* 0x00011600ff0677ac */ /* 0x000ea40008000a00 */
[----:B--2---:R-:W-:-:S04]  /*0180*/  UISETP.NE.U32.AND UP0, UPT, UR6, URZ, UPT ;  /* 0x000000ff0600728c */ /* 0x004fc8000bf05070 */
[----:B------:R-:W-:-:S09]  /*0190*/  UISETP.NE.AND.EX UP0, UPT, UR7, URZ, UPT, UP0 ;  /* 0x000000ff0700728c */ /* 0x000fd2000bf05300 */
[----:B------:R-:W-:Y:S05]  /*01a0*/  BRA.U UP0, `(.L_x_2) ;  /* 0x0000000100247547 */ /* 0x000fea000b800000 */
[----:B------:R-:W2:Y:S02]  /*01b0*/  LDCU.64 UR6, c[0x0][0x8a8] ;  /* 0x00011500ff0677ac */ /* 0x000ea40008000a00 */
[----:B--2---:R-:W-:-:S04]  /*01c0*/  UISETP.NE.U32.AND UP0, UPT, UR6, URZ, UPT ;  /* 0x000000ff0600728c */ /* 0x004fc8000bf05070 */
[----:B------:R-:W-:-:S09]  /*01d0*/  UISETP.NE.AND.EX UP0, UPT, UR7, URZ, UPT, UP0 ;  /* 0x000000ff0700728c */ /* 0x000fd2000bf05300 */
[----:B------:R-:W-:Y:S05]  /*01e0*/  BRA.U !UP0, `(.L_x_3) ;  /* 0x00000001080c7547 */ /* 0x000fea000b800000 */
[----:B-1----:R-:W1:Y:S02]  /*01f0*/  LDC.64 R2, c[0x0][0x8a8] ;  /* 0x00022a00ff027b82 */ /* 0x002e640000000a00 */
[----:B-1----:R2:W5:Y:S01]  /*0200*/  LDG.E R33, desc[UR46][R2.64] ;  /* 0x0000002e02217981 */ /* 0x002562000c1e1900 */
[----:B------:R-:W-:Y:S05]  /*0210*/  BRA `(.L_x_2) ;  /* 0x0000000000087947 */ /* 0x000fea0003800000 */
.L_x_3:
[----:B------:R-:W2:Y:S02]  /*0220*/  LDCU UR6, c[0x0][0x8a0] ;  /* 0x00011400ff0677ac */ /* 0x000ea40008000800 */
[----:B--2---:R-:W-:Y:S02]  /*0230*/  MOV R33, UR6 ;  /* 0x0000000600217c02 */ /* 0x004fe40008000f00 */
.L_x_2:
[----:B------:R-:W-:Y:S01]  /*0240*/  IMAD.U32 R0, RZ, RZ, UR8 ;  /* 0x00000008ff007e24 */ /* 0x000fe2000f8e00ff */
[----:B------:R-:W-:Y:S04]  /*0250*/  BSSY.RECONVERGENT B0, `(.L_x_4) ;  /* 0x000000c000007945 */ /* 0x000fe80003800200 */
[C---:B------:R-:W-:Y:S02]  /*0260*/  ISETP.NE.OR P1, PT, R0.reuse, 0x1, !P5 ;  /* 0x000000010000780c */ /* 0x040fe40006f25670 */
[----:B------:R-:W-:-:S11]  /*0270*/  ISETP.NE.OR P0, PT, R0, 0x3, !P5 ;  /* 0x000000030000780c */ /* 0x000fd60006f05670 */
[----:B------:R-:W-:Y:S05]  /*0280*/  @P1 BRA `(.L_x_5) ;  /* 0x0000000000201947 */ /* 0x000fea0003800000 */
[----:B------:R-:W3:Y:S02]  /*0290*/  LDCU.64 UR6, c[0x0][0x348] ;  /* 0x00006900ff0677ac */ /* 0x000ee40008000a00 */
[----:B---3--:R-:W-:Y:S02]  /*02a0*/  UIADD3 UR10, UP1, UPT, UR6, 0x80, URZ ;  /* 0x00000080060a7890 */ /* 0x008fe4000ff3e0ff */
[----:B------:R-:W-:Y:S02]  /*02b0*/  UIADD3 UR6, UP0, UPT, UR6, 0x180, URZ ;  /* 0x0000018006067890 */ /* 0x000fe4000ff1e0ff */
[----:B------:R-:W-:Y:S02]  /*02c0*/  UIADD3.X UR11, UPT, UPT, URZ, UR7, URZ, UP1, !UPT ;  /* 0x00000007ff0b7290 */ /* 0x000fe40008ffe4ff */
[----:B------:R-:W-:-:S07]  /*02d0*/  UIADD3.X UR7, UPT, UPT, URZ, UR7, URZ, UP0, !UPT ;  /* 0x00000007ff077290 */ /* 0x000fce00087fe4ff */
[----:B------:R3:W-:Y:S02]  /*02e0*/  UTMACCTL.PF [UR10] ;  /* 0x000000000a0079b9 */ /* 0x0007e40008040000 */
[----:B------:R3:W-:Y:S02]  /*02f0*/  UTMACCTL.PF [UR6] ;  /* 0x00000000060079b9 */ /* 0x0007e40008040000 */
[----:B---3--:R-:W-:Y:S01]  /*0300*/  NOP ;  /* 0x0000000000007918 */ /* 0x008fe20000000000 */
.L_x_5:
[----:B------:R-:W-:Y:S05]  /*0310*/  BSYNC.RECONVERGENT B0 ;  /* 0x0000000000007941 */ /* 0x000fea0003800200 */
.L_x_4:
[----:B------:R-:W-:Y:S04]  /*0320*/  BSSY.RECONVERGENT B0, `(.L_x_6) ;  /* 0x000000a000007945 */ /* 0x000fe80003800200 */
        /* <DEDUP_REMOVED lines=9> */
.L_x_7:
[----:B------:R-:W-:Y:S05]  /*03c0*/  BSYNC.RECONVERGENT B0 ;  /* 0x0000000000007941 */ /* 0x000fea0003800200 */
.L_x_6:
[----:B------:R-:W3:Y:S01]  /*03d0*/  LDCU.64 UR6, c[0x0][0x888] ;  /* 0x00011100ff0677ac */ /* 0x000ee20008000a00 */
[----:B------:R-:W-:Y:S02]  /*03e0*/  UISETP.EQ.U32.AND UP1, UPT, UR4, URZ, UPT ;  /* 0x000000ff0400728c */ /* 0x000fe4000bf22070 */
[----:B------:R-:W-:Y:S02]  /*03f0*/  UPLOP3.LUT UP2, UPT, UPT, UPT, UPT, 0x80, 0x8 ;  /* 0x000000000008789c */ /* 0x000fe40003f4f070 */
[----:B---3--:R-:W-:-:S04]  /*0400*/  UISETP.NE.U32.AND UP0, UPT, UR6, URZ, UPT ;  /* 0x000000ff0600728c */ /* 0x008fc8000bf05070 */
[----:B------:R-:W-:-:S04]  /*0410*/  UISETP.NE.AND.EX UP0, UPT, UR7, URZ, UPT, UP0 ;  /* 0x000000ff0700728c */ /* 0x000fc8000bf05300 */
[----:B------:R-:W-:-:S04]  /*0420*/  UISETP.EQ.OR.EX UP3, UPT, UR5, URZ, !UP0, UP1 ;  /* 0x000000ff0500728c */ /* 0x000fc8000c762710 */
[----:B------:R-:W-:-:S05]  /*0430*/  UP2UR UR53, UPR, URZ, 0x8 ;  /* 0x00000008ff357883 */ /* 0x000fca0008000000 */
[----:B------:R-:W-:Y:S07]  /*0440*/  BRA.U !UP3, `(.L_x_8) ;  /* 0x000000010b207547 */ /* 0x000fee000b800000 */
[----:B------:R-:W-:Y:S01]  /*0450*/  UISETP.NE.U32.AND UP2, UPT, UR4, URZ, UPT ;  /* 0x000000ff0400728c */ /* 0x000fe2000bf45070 */
[----:B-----5:R-:W-:Y:S01]  /*0460*/  FSETP.NEU.AND P0, PT, R35, RZ, PT ;  /* 0x000000ff2300720b */ /* 0x020fe20003f0d000 */
[----:B------:R-:W-:Y:S02]  /*0470*/  USEL UR4, URZ, 0xffffffff, UP0 ;  /* 0xffffffffff047887 */ /* 0x000fe40008000000 */
[----:B------:R-:W-:-:S10]  /*0480*/  UISETP.NE.AND.EX UP2, UPT, UR5, URZ, UPT, UP2 ;  /* 0x000000ff0500728c */ /* 0x000fd4000bf45320 */
[----:B------:R-:W-:Y:S01]  /*0490*/  VOTEU.ANY UP1, P0 ;  /* 0x0000000000ff7886 */ /* 0x000fe20000020100 */
[----:B------:R-:W-:-:S04]  /*04a0*/  @!UP2 USEL UR4, URZ, 0xffffffff, UP1 ;  /* 0xffffffffff04a887 */ /* 0x000fc80008800000 */
[----:B------:R-:W-:-:S04]  /*04b0*/  ULOP3.LUT UR4, UR4, 0x1, URZ, 0xc0, !UPT ;  /* 0x0000000104047892 */ /* 0x000fc8000f8ec0ff */
[----:B------:R-:W-:-:S11]  /*04c0*/  UISETP.NE.U32.AND UP2, UPT, UR4, 0x1, UPT ;  /* 0x000000010400788c */ /* 0x000fd6000bf45070 */
.L_x_8:
[----:B-12---:R-:W1:Y:S01]  /*04d0*/  SHFL.IDX PT, R2, R65, RZ, 0x1f ;  /* 0x00001fff41027589 */ /* 0x006e6200000e0000 */
[----:B------:R-:W-:-:S04]  /*04e0*/  UISETP.NE.AND UP1, UPT, UR8, 0x2, UPT ;  /* 0x000000020800788c */ /* 0x000fc8000bf25270 */
[----:B------:R-:W-:Y:S01]  /*04f0*/  USEL UR6, URZ, 0x1, UP1 ;  /* 0x00000001ff067887 */ /* 0x000fe20008800000 */
[----:B-1----:R-:W-:-:S13]  /*0500*/  ISETP.NE.AND P0, PT, R2, RZ, PT ;  /* 0x000000ff0200720c */ /* 0x002fda0003f05270 */
[----:B------:R-:W-:Y:S05]  /*0510*/  @P0 BRA `(.L_x_9) ;  /* 0x0000000000480947 */ /* 0x000fea0003800000 */
[----:B------:R-:W1:Y:S01]  /*0520*/  S2UR UR5, SR_CgaCtaId ;  /* 0x00000000000579c3 */ /* 0x000e620000008800 */
[----:B------:R-:W-:Y:S01]  /*0530*/  UMOV UR7, 0x400 ;  /* 0x0000040000077882 */ /* 0x000fe20000000000 */
[----:B------:R-:W-:Y:S01]  /*0540*/  UMOV UR4, 0x1 ;  /* 0x0000000100047882 */ /* 0x000fe20000000000 */
[----:B------:R-:W-:Y:S01]  /*0550*/  ELECT P0, URZ, PT ;  /* 0x0000000000ff782f */ /* 0x000fe20003800000 */
[----:B------:R-:W-:-:S04]  /*0560*/  UIADD3 UR10, UPT, UPT, -UR4, 0x100000, URZ ;  /* 0x00100000040a7890 */ /* 0x000fc8000fffe1ff */
[----:B------:R-:W-:Y:S02]  /*0570*/  USHF.L.U32 UR11, UR10, 0xb, URZ ;  /* 0x0000000b0a0b7899 */ /* 0x000fe400080006ff */
[----:B------:R-:W-:Y:S02]  /*0580*/  USHF.L.U32 UR10, UR10, 0x1, URZ ;  /* 0x000000010a0a7899 */ /* 0x000fe400080006ff */
[----:B-1----:R-:W-:Y:S01]  /*0590*/  ULEA UR5, UR5, UR7, 0x18 ;  /* 0x0000000705057291 */ /* 0x002fe2000f8ec0ff */
[----:B------:R-:W1:Y:S11]  /*05a0*/  FENCE.VIEW.ASYNC.S ;  /* 0x00000000000073c6 */ /* 0x000e760000000000 */
[----:B-1----:R1:W2:Y:S01]  /*05b0*/  SYNCS.EXCH.64 URZ, [UR5], UR10 ;  /* 0x0000000a05ff75b2 */ /* 0x0022a20008000100 */
[----:B------:R1:W3:Y:S01]  /*05c0*/  SYNCS.EXCH.64 URZ, [UR5+0x20], UR10 ;  /* 0x0000200a05ff75b2 */ /* 0x0002e20008000100 */
[----:B------:R1:W4:Y:S01]  /*05d0*/  SYNCS.EXCH.64 URZ, [UR5+0x8], UR10 ;  /* 0x0000080a05ff75b2 */ /* 0x0003220008000100 */
[----:B------:R1:W1:Y:S01]  /*05e0*/  SYNCS.EXCH.64 URZ, [UR5+0x28], UR10 ;  /* 0x0000280a05ff75b2 */ /* 0x0002620008000100 */
[----:B------:R1:W1:Y:S01]  /*05f0*/  SYNCS.EXCH.64 URZ, [UR5+0x10], UR10 ;  /* 0x0000100a05ff75b2 */ /* 0x0002620008000100 */
[----:B------:R1:W1:Y:S01]  /*0600*/  SYNCS.EXCH.64 URZ, [UR5+0x30], UR10 ;  /* 0x0000300a05ff75b2 */ /* 0x0002620008000100 */
[----:B------:R1:W1:Y:S01]  /*0610*/  SYNCS.EXCH.64 URZ, [UR5+0x18], UR10 ;  /* 0x0000180a05ff75b2 */ /* 0x0002620008000100 */
[----:B------:R1:W1:Y:S01]  /*0620*/  SYNCS.EXCH.64 URZ, [UR5+0x38], UR10 ;  /* 0x0000380a05ff75b2 */ /* 0x0002620008000100 */
[----:B------:R-:W-:Y:S01]  /*0630*/  NOP ;  /* 0x0000000000007918 */ /* 0x000fe20000000000 */
.L_x_9:
[----:B------:R-:W2:Y:S01]  /*0640*/  SHFL.IDX PT, R2, R65, RZ, 0x1f ;  /* 0x00001fff41027589 */ /* 0x000ea200000e0000 */
[----:B------:R-:W-:Y:S01]  /*0650*/  NOP ;  /* 0x0000000000007918 */ /* 0x000fe20000000000 */
[----:B--2---:R-:W-:-:S13]  /*0660*/  ISETP.NE.AND P0, PT, R2, 0x1, PT ;  /* 0x000000010200780c */ /* 0x004fda0003f05270 */
[----:B------:R-:W-:Y:S05]  /*0670*/  @P0 BRA `(.L_x_10) ;  /* 0x0000000000500947 */ /* 0x000fea0003800000 */
[----:B------:R-:W2:Y:S01]  /*0680*/  S2UR UR7, SR_CgaCtaId ;  /* 0x00000000000779c3 */ /* 0x000ea20000008800 */
[----:B------:R-:W-:Y:S01]  /*0690*/  UMOV UR9, 0x400 ;  /* 0x0000040000097882 */ /* 0x000fe20000000000 */
[----:B-1----:R-:W-:Y:S01]  /*06a0*/  UMOV UR5, 0x20 ;  /* 0x0000002000057882 */ /* 0x002fe20000000000 */
[----:B------:R-:W-:Y:S01]  /*06b0*/  UMOV UR4, 0x80 ;  /* 0x0000008000047882 */ /* 0x000fe20000000000 */
[----:B------:R-:W-:-:S04]  /*06c0*/  UIADD3 UR10, UPT, UPT, -UR5, 0x100000, URZ ;  /* 0x00100000050a7890 */ /* 0x000fc8000fffe1ff */
[----:B------:R-:W-:Y:S02]  /*06d0*/  USHF.L.U32 UR11, UR10, 0xb, URZ ;  /* 0x0000000b0a0b7899 */ /* 0x000fe400080006ff */
[----:B------:R-:W-:Y:S02]  /*06e0*/  USHF.L.U32 UR10, UR10, 0x1, URZ ;  /* 0x000000010a0a7899 */ /* 0x000fe400080006ff */
[----:B------:R-:W-:-:S04]  /*06f0*/  UIADD3 UR4, UPT, UPT, -UR4, 0x100000, URZ ;  /* 0x0010000004047890 */ /* 0x000fc8000fffe1ff */
[----:B------:R-:W-:Y:S02]  /*0700*/  USHF.L.U32 UR5, UR4, 0xb, URZ ;  /* 0x0000000b04057899 */ /* 0x000fe400080006ff */
[----:B------:R-:W-:Y:S01]  /*0710*/  USHF.L.U32 UR4, UR4, 0x1, URZ ;  /* 0x0000000104047899 */ /* 0x000fe200080006ff */
[----:B------:R-:W-:Y:S01]  /*0720*/  ELECT P0, URZ, PT ;  /* 0x0000000000ff782f */ /* 0x000fe20003800000 */
[----:B--2---:R-:W-:Y:S01]  /*0730*/  ULEA UR7, UR7, UR9, 0x18 ;  /* 0x0000000907077291 */ /* 0x004fe2000f8ec0ff */
[----:B------:R-:W1:Y:S11]  /*0740*/  FENCE.VIEW.ASYNC.S ;  /* 0x00000000000073c6 */ /* 0x000e760000000000 */
[----:B-1----:R2:W1:Y:S01]  /*0750*/  SYNCS.EXCH.64 URZ, [UR7+0x40], UR10 ;  /* 0x0000400a07ff75b2 */ /* 0x0024620008000100 */
[----:B------:R2:W1:Y:S01]  /*0760*/  SYNCS.EXCH.64 URZ, [UR7+0x58], UR4 ;  /* 0x0000580407ff75b2 */ /* 0x0004620008000100 */
[----:B------:R2:W1:Y:S01]  /*0770*/  SYNCS.EXCH.64 URZ, [UR7+0x48], UR10 ;  /* 0x0000480a07ff75b2 */ /* 0x0004620008000100 */
[----:B------:R2:W1:Y:S01]  /*0780*/  SYNCS.EXCH.64 URZ, [UR7+0x60], UR4 ;  /* 0x0000600407ff75b2 */ /* 0x0004620008000100 */
[----:B------:R2:W1:Y:S01]  /*0790*/  SYNCS.EXCH.64 URZ, [UR7+0x50], UR10 ;  /* 0x0000500a07ff75b2 */ /* 0x0004620008000100 */
[----:B------:R2:W1:Y:S02]  /*07a0*/  SYNCS.EXCH.64 URZ, [UR7+0x68], UR4 ;  /* 0x0000680407ff75b2 */ /* 0x0004640008000100 */
[----:B--2---:R-:W-:Y:S01]  /*07b0*/  NOP ;  /* 0x0000000000007918 */ /* 0x004fe20000000000 */
.L_x_10:
[----:B------:R-:W2:Y:S01]  /*07c0*/  SHFL.IDX PT, R2, R65, RZ, 0x1f ;  /* 0x00001fff41027589 */ /* 0x000ea200000e0000 */
[----:B------:R-:W-:Y:S01]  /*07d0*/  NOP ;  /* 0x0000000000007918 */ /* 0x000fe20000000000 */
[----:B--2---:R-:W-:-:S13]  /*07e0*/  ISETP.NE.AND P0, PT, R2, 0x3, PT ;  /* 0x000000030200780c */ /* 0x004fda0003f05270 */
[----:B------:R-:W-:Y:S05]  /*07f0*/  @P0 BRA `(.L_x_11) ;  /* 0x0000000000300947 */ /* 0x000fea0003800000 */
[----:B-1----:R-:W1:Y:S01]  /*0800*/  S2UR UR5, SR_CgaCtaId ;  /* 0x00000000000579c3 */ /* 0x002e620000008800 */
        /* <DEDUP_REMOVED lines=8> */
[----:B-1----:R2:W1:Y:S01]  /*0890*/  SYNCS.EXCH.64 URZ, [UR5+0x70], UR10 ;  /* 0x0000700a05ff75b2 */ /* 0x0024620008000100 */
[----:B------:R2:W1:Y:S02]  /*08a0*/  SYNCS.EXCH.64 URZ, [UR5+0x78], UR10 ;  /* 0x0000780a05ff75b2 */ /* 0x0004640008000100 */
[----:B--2---:R-:W-:Y:S01]  /*08b0*/  NOP ;  /* 0x0000000000007918 */ /* 0x004fe20000000000 */
.L_x_11:
[----:B------:R-:W2:Y:S01]  /*08c0*/  SHFL.IDX PT, R2, R65, RZ, 0x1f ;  /* 0x00001fff41027589 */ /* 0x000ea200000e0000 */
[----:B------:R-:W-:Y:S01]  /*08d0*/  NOP ;  /* 0x0000000000007918 */ /* 0x000fe20000000000 */
[----:B--2---:R-:W-:-:S13]  /*08e0*/  ISETP.NE.AND P0, PT, R2, 0x4, PT ;  /* 0x000000040200780c */ /* 0x004fda0003f05270 */
[----:B------:R-:W-:Y:S05]  /*08f0*/  @P0 BRA `(.L_x_12) ;  /* 0x00000000004c0947 */ /* 0x000fea0003800000 */
[----:B-1----:R-:W1:Y:S01]  /*0900*/  S2UR UR5, SR_CgaCtaId ;  /* 0x00000000000579c3 */ /* 0x002e620000008800 */
[----:B------:R-:W-:Y:S01]  /*0910*/  UMOV UR9, 0x100 ;  /* 0x0000010000097882 */ /* 0x000fe20000000000 */
[----:B------:R-:W-:Y:S01]  /*0920*/  UMOV UR7, 0x400 ;  /* 0x0000040000077882 */ /* 0x000fe20000000000 */
[----:B------:R-:W-:Y:S01]  /*0930*/  USEL UR9, UR9, 0xe0, UP2 ;  /* 0x000000e009097887 */ /* 0x000fe20009000000 */
[----:B------:R-:W-:Y:S01]  /*0940*/  UMOV UR4, 0x1 ;  /* 0x0000000100047882 */ /* 0x000fe20000000000 */
[----:B------:R-:W-:Y:S01]  /*0950*/  ELECT P0, URZ, PT ;  /* 0x0000000000ff782f */ /* 0x000fe20003800000 */
[----:B------:R-:W-:-:S04]  /*0960*/  UIADD3 UR10, UPT, UPT, -UR4, 0x100000, URZ ;  /* 0x00100000040a7890 */ /* 0x000fc8000fffe1ff */
[----:B------:R-:W-:Y:S02]  /*0970*/  USHF.L.U32 UR11, UR10, 0xb, URZ ;  /* 0x0000000b0a0b7899 */ /* 0x000fe400080006ff */
[----:B------:R-:W-:Y:S02]  /*0980*/  USHF.L.U32 UR10, UR10, 0x1, URZ ;  /* 0x000000010a0a7899 */ /* 0x000fe400080006ff */
[----:B------:R-:W-:-:S04]  /*0990*/  UIADD3 UR12, UPT, UPT, -UR9, 0x100000, URZ ;  /* 0x00100000090c7890 */ /* 0x000fc8000fffe1ff */
[----:B------:R-:W-:Y:S02]  /*09a0*/  USHF.L.U32 UR13, UR12, 0xb, URZ ;  /* 0x0000000b0c0d7899 */ /* 0x000fe400080006ff */
[----:B------:R-:W-:Y:S02]  /*09b0*/  USHF.L.U32 UR12, UR12, 0x1, URZ ;  /* 0x000000010c0c7899 */ /* 0x000fe400080006ff */
[----:B-1----:R-:W-:Y:S01]  /*09c0*/  ULEA UR5, UR5, UR7, 0x18 ;  /* 0x0000000705057291 */ /* 0x002fe2000f8ec0ff */
[----:B------:R-:W1:Y:S11]  /*09d0*/  FENCE.VIEW.ASYNC.S ;  /* 0x00000000000073c6 */ /* 0x000e760000000000 */
[----:B-1----:R2:W1:Y:S01]  /*09e0*/  SYNCS.EXCH.64 URZ, [UR5+0x80], UR10 ;  /* 0x0000800a05ff75b2 */ /* 0x0024620008000100 */
[----:B------:R2:W1:Y:S01]  /*09f0*/  SYNCS.EXCH.64 URZ, [UR5+0x90], UR12 ;  /* 0x0000900c05ff75b2 */ /* 0x0004620008000100 */
[----:B------:R2:W1:Y:S01]  /*0a00*/  SYNCS.EXCH.64 URZ, [UR5+0x88], UR10 ;  /* 0x0000880a05ff75b2 */ /* 0x0004620008000100 */
[----:B------:R2:W1:Y:S02]  /*0a10*/  SYNCS.EXCH.64 URZ, [UR5+0x98], UR12 ;  /* 0x0000980c05ff75b2 */ /* 0x0004640008000100 */
[----:B--2---:R-:W-:Y:S01]  /*0a20*/  NOP ;  /* 0x0000000000007918 */ /* 0x004fe20000000000 */
.L_x_12:
        /* <DEDUP_REMOVED lines=22> */
[----:B------:R2:W1:Y:S01]  /*0b90*/  SYNCS.EXCH.64 URZ, [UR7+0xd0], UR4 ;  /* 0x0000d00407ff75b2 */ /* 0x0004620008000100 */
[----:B------:R2:W1:Y:S01]  /*0ba0*/  SYNCS.EXCH.64 URZ, [UR7+0xb8], UR10 ;  /* 0x0000b80a07ff75b2 */ /* 0x0004620008000100 */
[----:B------:R2:W1:Y:S02]  /*0bb0*/  SYNCS.EXCH.64 URZ, [UR7+0xd8], UR4 ;  /* 0x0000d80407ff75b2 */ /* 0x0004640008000100 */
[----:B--2---:R-:W-:Y:S01]  /*0bc0*/  NOP ;  /* 0x0000000000007918 */ /* 0x004fe20000000000 */
.L_x_13:
        /* <DEDUP_REMOVED lines=18> */
.L_x_14:
[----:B-1----:R-:W1:Y:S01]  /*0cf0*/  S2UR UR5, SR_CTAID.X ;  /* 0x00000000000579c3 */ /* 0x002e620000002500 */
[----:B------:R-:W-:-:S05]  /*0d00*/  CS2R.32 R59, SR_CgaSize ;  /* 0x00000000003b7805 */ /* 0x000fca0000008a00 */
[----:B------:R-:W-:-:S05]  /*0d10*/  IMAD R59, R59, -0xa0, RZ ;  /* 0xffffff603b3b7824 */ /* 0x000fca00078e02ff */
[----:B------:R-:W-:-:S14]  /*0d20*/  R2UR UR9, R59 ;  /* 0x000000003b0972ca */ /* 0x000fdc00000e0000 */
[----:B------:R-:W2:Y:S01]  /*0d30*/  LDCU UR9, c[0x0][UR9+0x2b0] ;  /* 0x00005600090977ac */ /* 0x000ea20008000800 */
[----:B------:R-:W-:Y:S01]  /*0d40*/  NOP ;  /* 0x0000000000007918 */ /* 0x000fe20000000000 */
[----:B------:R-:W-:-:S05]  /*0d50*/  CS2R.32 R59, SR_CgaSize ;  /* 0x00000000003b7805 */ /* 0x000fca0000008a00 */
[----:B------:R-:W-:-:S05]  /*0d60*/  IMAD R59, R59, -0xa0, RZ ;  /* 0xffffff603b3b7824 */ /* 0x000fca00078e02ff */
[----:B------:R-:W-:-:S14]  /*0d70*/  R2UR UR7, R59 ;  /* 0x000000003b0772ca */ /* 0x000fdc00000e0000 */
[----:B------:R-:W3:Y:S01]  /*0d80*/  LDCU UR7, c[0x0][UR7+0x2b4] ;  /* 0x00005680070777ac */ /* 0x000ee20008000800 */
[----:B------:R-:W4:Y:S08]  /*0d90*/  S2UR UR4, SR_CTAID.Y ;  /* 0x00000000000479c3 */ /* 0x000f300000002600 */
[----:B------:R-:W3:Y:S01]  /*0da0*/  LDC R10, c[0x0][0xb24] ;  /* 0x0002c900ff0a7b82 */ /* 0x000ee20000000800 */
[----:B-1----:R-:W-:-:S02]  /*0db0*/  I2FP.F32.U32 R59, UR5 ;  /* 0x00000005003b7c45 */ /* 0x002fc40008201000 */
[----:B------:R-:W-:-:S05]  /*0dc0*/  CS2R.32 R3, SR_CgaSize ;  /* 0x0000000000037805 */ /* 0x000fca0000008a00 */
[----:B------:R-:W-:-:S06]  /*0dd0*/  IMAD R3, R3, -0xa0, RZ ;  /* 0xffffff6003037824 */ /* 0x000fcc00078e02ff */
[----:B------:R-:W1:Y:S01]  /*0de0*/  LDC R3, c[0x0][R3+0x2a0] ;  /* 0x0000a80003037b82 */ /* 0x000e620000000800 */
[----:B------:R-:W-:Y:S01]  /*0df0*/  MOV R21, UR5 ;  /* 0x0000000500157c02 */ /* 0x000fe20008000f00 */
[----:B--2---:R-:W-:Y:S01]  /*0e00*/  FMUL R59, R59, UR9 ;  /* 0x000000093b3b7c20 */ /* 0x004fe20008400000 */
[----:B----4-:R-:W-:Y:S02]  /*0e10*/  I2FP.F32.U32 R58, UR4 ;  /* 0x00000004003a7c45 */ /* 0x010fe40008201000 */
[----:B------:R-:W-:-:S05]  /*0e20*/  CS2R.32 R2, SR_CgaSize ;  /* 0x0000000000027805 */ /* 0x000fca0000008a00 */
[----:B------:R-:W-:-:S06]  /*0e30*/  IMAD R2, R2, -0xa0, RZ ;  /* 0xffffff6002027824 */ /* 0x000fcc00078e02ff */
[----:B------:R-:W2:Y:S01]  /*0e40*/  LDC R2, c[0x0][R2+0x2a4] ;  /* 0x0000a90002027b82 */ /* 0x000ea20000000800 */
[----:B------:R-:W-:Y:S01]  /*0e50*/  MOV R20, UR4 ;  /* 0x0000000400147c02 */ /* 0x000fe20008000f00 */
[----:B------:R-:W4:Y:S01]  /*0e60*/  F2I.U32.TRUNC.NTZ R59, R59 ;  /* 0x0000003b003b7305 */ /* 0x000f22000020f000 */
[----:B---3--:R-:W-:-:S05]  /*0e70*/  FMUL R58, R58, UR7 ;  /* 0x000000073a3a7c20 */ /* 0x008fca0008400000 */
[----:B------:R-:W-:Y:S01]  /*0e80*/  BAR.SYNC.DEFER_BLOCKING 0x0 ;  /* 0x0000000000007b1d */ /* 0x000fe20000010000 */
[----:B------:R-:W-:-:S05]  /*0e90*/  ISETP.GE.AND P0, PT, R10, 0x1, PT ;  /* 0x000000010a00780c */ /* 0x000fca0003f06270 */
[----:B------:R-:W3:Y:S02]  /*0ea0*/  F2I.U32.TRUNC.NTZ R58, R58 ;  /* 0x0000003a003a7305 */ /* 0x000ee4000020f000 */
[----:B------:R-:W2:Y:S01]  /*0eb0*/  S2UR UR36, SR_CTAID.Z ;  /* 0x00000000002479c3 */ /* 0x000ea20000002700 */
[----:B----4-:R-:W-:-:S05]  /*0ec0*/  IADD3 R59, PT, PT, -R59, RZ, RZ ;  /* 0x000000ff3b3b7210 */ /* 0x010fca0007ffe1ff */
[----:B-1----:R-:W-:Y:S01]  /*0ed0*/  IMAD R59, R3, R59, UR5 ;  /* 0x00000005033b7e24 */ /* 0x002fe2000f8e023b */
[----:B---3--:R-:W-:-:S05]  /*0ee0*/  IADD3 R58, PT, PT, -R58, RZ, RZ ;  /* 0x000000ff3a3a7210 */ /* 0x008fca0007ffe1ff */
[----:B--2---:R-:W-:Y:S01]  /*0ef0*/  IMAD R58, R2, R58, UR4 ;  /* 0x00000004023a7e24 */ /* 0x004fe2000f8e023a */
[----:B------:R-:W-:Y:S06]  /*0f00*/  @!P0 BRA `(.L_x_15) ;  /* 0x0000000000b88947 */ /* 0x000fec0003800000 */
[----:B------:R-:W1:Y:S01]  /*0f10*/  LDC.64 R4, c[0x0][0xb18] ;  /* 0x0002c600ff047b82 */ /* 0x000e620000000a00 */
[----:B------:R-:W-:-:S07]  /*0f20*/  ISETP.NE.AND P0, PT, R10, 0x1, PT ;  /* 0x000000010a00780c */ /* 0x000fce0003f05270 */
[----:B------:R-:W2:Y:S08]  /*0f30*/  LDC R9, c[0x0][0xb0c] ;  /* 0x0002c300ff097b82 */ /* 0x000eb00000000800 */
[----:B------:R-:W3:Y:S08]  /*0f40*/  LDC R12, c[0x0][0x370] ;  /* 0x0000dc00ff0c7b82 */ /* 0x000ef00000000800 */
[----:B------:R-:W4:Y:S01]  /*0f50*/  LDC R11, c[0x0][0x374] ;  /* 0x0000dd00ff0b7b82 */ /* 0x000f220000000800 */
[----:B-1----:R-:W-:-:S07]  /*0f60*/  ISETP.NE.AND P1, PT, R4, 0x1, PT ;  /* 0x000000010400780c */ /* 0x002fce0003f25270 */
[----:B------:R-:W3:Y:S01]  /*0f70*/  LDC.64 R6, c[0x0][0xb10] ;  /* 0x0002c400ff067b82 */ /* 0x000ee20000000a00 */
[----:B--2---:R-:W-:-:S07]  /*0f80*/  ISETP.NE.AND P2, PT, R9, 0x1, PT ;  /* 0x000000010900780c */ /* 0x004fce0003f45270 */
[----:B------:R-:W1:Y:S08]  /*0f90*/  LDC R8, c[0x0][0xb20] ;  /* 0x0002c800ff087b82 */ /* 0x000e700000000800 */
[----:B------:R-:W2:Y:S01]  /*0fa0*/  LDC.64 R2, c[0x0][0xb28] ;  /* 0x0002ca00ff027b82 */ /* 0x000ea20000000a00 */
[----:B----4-:R-:W-:-:S04]  /*0fb0*/  IMAD.HI.U32 R13, R11, R5, RZ ;  /* 0x000000050b0d7227 */ /* 0x010fc800078e00ff */
[----:B------:R-:W-:-:S04]  /*0fc0*/  IMAD.HI.U32 R5, R20, R5, RZ ;  /* 0x0000000514057227 */ /* 0x000fc800078e00ff */
[----:B---3--:R-:W-:-:S05]  /*0fd0*/  IMAD.HI.U32 R14, R12, R6, RZ ;  /* 0x000000060c0e7227 */ /* 0x008fca00078e00ff */
[-C--:B------:R-:W-:Y:S01]  /*0fe0*/  @P2 SHF.R.U32.HI R12, RZ, R7.reuse, R14 ;  /* 0x00000007ff0c2219 */ /* 0x080fe2000001160e */
[----:B------:R-:W-:Y:S01]  /*0ff0*/  IMAD.HI.U32 R14, R21, R6, RZ ;  /* 0x00000006150e7227 */ /* 0x000fe200078e00ff */
[-C--:B-1----:R-:W-:Y:S02]  /*1000*/  @P1 SHF.R.U32.HI R11, RZ, R8.reuse, R13 ;  /* 0x00000008ff0b1219 */ /* 0x082fe4000001160d */
[----:B------:R-:W-:Y:S02]  /*1010*/  SHF.R.U32.HI R5, RZ, R8, R5 ;  /* 0x00000008ff057219 */ /* 0x000fe40000011605 */
[----:B------:R-:W-:Y:S02]  /*1020*/  SHF.R.U32.HI R14, RZ, R7, R14 ;  /* 0x00000007ff0e7219 */ /* 0x000fe4000001160e */
[----:B------:R-:W-:Y:S01]  /*1030*/  SEL R5, R20, R5, !P1 ;  /* 0x0000000514057207 */ /* 0x000fe20004800000 */
[----:B--2---:R-:W-:Y:S01]  /*1040*/  IMAD.HI.U32 R13, R11, R2, RZ ;  /* 0x000000020b0d7227 */ /* 0x004fe200078e00ff */
[----:B------:R-:W-:-:S03]  /*1050*/  SEL R14, R21, R14, !P2 ;  /* 0x0000000e150e7207 */ /* 0x000fc60005000000 */
[----:B------:R-:W-:Y:S01]  /*1060*/  IMAD.HI.U32 R6, R12, R2, RZ ;  /* 0x000000020c067227 */ /* 0x000fe200078e00ff */
[----:B------:R-:W-:-:S04]  /*1070*/  @P0 SHF.R.U32.HI R11, RZ, R3, R13 ;  /* 0x00000003ff0b0219 */ /* 0x000fc8000001160d */
[----:B------:R-:W-:Y:S01]  /*1080*/  @P0 SHF.R.U32.HI R12, RZ, R3, R6 ;  /* 0x00000003ff0c0219 */ /* 0x000fe20000011606 */
[----:B------:R-:W-:-:S04]  /*1090*/  IMAD R11, R11, R10, RZ ;  /* 0x0000000a0b0b7224 */ /* 0x000fc800078e02ff */
[----:B------:R-:W-:Y:S01]  /*10a0*/  IMAD R6, R12, R10, RZ ;  /* 0x0000000a0c067224 */ /* 0x000fe200078e02ff */
[----:B------:R-:W-:-:S04]  /*10b0*/  ISETP.GE.AND P1, PT, R5, R11, PT ;  /* 0x0000000b0500720c */ /* 0x000fc80003f26270 */
[----:B------:R-:W-:Y:S01]  /*10c0*/  ISETP.GE.OR P1, PT, R14, R6, P1 ;  /* 0x000000060e00720c */ /* 0x000fe20000f26670 */
[----:B------:R-:W-:-:S05]  /*10d0*/  IMAD.HI.U32 R6, R5, R2, RZ ;  /* 0x0000000205067227 */ /* 0x000fca00078e00ff */
[----:B------:R-:W-:-:S04]  /*10e0*/  SHF.R.U32.HI R6, RZ, R3, R6 ;  /* 0x00000003ff067219 */ /* 0x000fc80000011606 */
[----:B------:R-:W-:-:S03]  /*10f0*/  SEL R6, R5, R6, !P0 ;  /* 0x0000000605067207 */ /* 0x000fc60004000000 */
[----:B------:R-:W-:Y:S01]  /*1100*/  @!P1 IMAD.HI.U32 R7, R14, R2, RZ ;  /* 0x000000020e079227 */ /* 0x000fe200078e00ff */
[----:B------:R-:W-:-:S04]  /*1110*/  IADD3 R2, PT, PT, -R6, RZ, RZ ;  /* 0x000000ff06027210 */ /* 0x000fc80007ffe1ff */
[----:B------:R-:W-:Y:S01]  /*1120*/  @!P1 SHF.R.U32.HI R3, RZ, R3, R7 ;  /* 0x00000003ff039219 */ /* 0x000fe20000011607 */
[----:B------:R-:W-:Y:S01]  /*1130*/  IMAD R2, R10, R2, R5 ;  /* 0x000000020a027224 */ /* 0x000fe200078e0205 */
[----:B------:R-:W-:Y:S02]  /*1140*/  IADD3 R7, PT, PT, -R5, RZ, RZ ;  /* 0x000000ff05077210 */ /* 0x000fe40007ffe1ff */
[----:B------:R-:W-:-:S03]  /*1150*/  @!P1 SEL R3, R14, R3, !P0 ;  /* 0x000000030e039207 */ /* 0x000fc60004000000 */
[----:B------:R-:W-:Y:S02]  /*1160*/  IMAD R7, R4, R7, R20 ;  /* 0x0000000704077224 */ /* 0x000fe400078e0214 */
[--C-:B------:R-:W-:Y:S02]  /*1170*/  @!P1 IMAD.IADD R6, R6, 0x1, -R3.reuse ;  /* 0x0000000106069824 */ /* 0x100fe400078e0a03 */
[----:B------:R-:W-:Y:S01]  /*1180*/  @!P1 IMAD R3, R2, R12, R3 ;  /* 0x0000000c02039224 */ /* 0x000fe200078e0203 */
[----:B------:R-:W-:Y:S01]  /*1190*/  IADD3 R2, PT, PT, -R14, RZ, RZ ;  /* 0x000000ff0e027210 */ /* 0x000fe20007ffe1ff */
[----:B------:R-:W-:Y:S02]  /*11a0*/  @!P1 IMAD R5, R6, R10, R14 ;  /* 0x0000000a06059224 */ /* 0x000fe400078e020e */
[----:B------:R-:W-:Y:S02]  /*11b0*/  @!P1 IMAD.MOV.U32 R14, RZ, RZ, R3 ;  /* 0x000000ffff0e9224 */ /* 0x000fe400078e0003 */
[----:B------:R-:W-:-:S02]  /*11c0*/  IMAD R2, R9, R2, R21 ;  /* 0x0000000209027224 */ /* 0x000fc400078e0215 */
[----:B------:R-:W-:Y:S02]  /*11d0*/  IMAD R20, R5, R4, R7 ;  /* 0x0000000405147224 */ /* 0x000fe400078e0207 */
[----:B------:R-:W-:Y:S02]  /*11e0*/  IMAD R21, R14, R9, R2 ;  /* 0x000000090e157224 */ /* 0x000fe400078e0202 */
.L_x_15:
[----:B------:R-:W1:Y:S01]  /*11f0*/  LDCU UR4, c[0x0][0xb30] ;  /* 0x00016600ff0477ac */ /* 0x000e620008000800 */
[----:B------:R-:W2:Y:S08]  /*1200*/  S2UR UR37, SR_CgaCtaId ;  /* 0x00000000002579c3 */ /* 0x000eb00000008800 */
[----:B------:R-:W3:Y:S01]  /*1210*/  LDC R26, c[0x0][0xb24] ;  /* 0x0002c900ff1a7b82 */ /* 0x000ee20000000800 */
[----:B-1----:R-:W-:-:S09]  /*1220*/  UISETP.NE.AND UP1, UPT, UR4, 0x1, UPT ;  /* 0x000000010400788c */ /* 0x002fd2000bf25270 */
[----:B--2---:R-:W-:Y:S05]  /*1230*/  BRA.U UP1, `(.L_x_16) ;  /* 0x0000000101407547 */ /* 0x004fea000b800000 */
[----:B------:R-:W1:Y:S08]  /*1240*/  LDC.64 R4, c[0x0][0xb10] ;  /* 0x0002c400ff047b82 */ /* 0x000e700000000a00 */
[----:B------:R-:W2:Y:S08]  /*1250*/  LDC.64 R2, c[0x0][0xb18] ;  /* 0x0002c600ff027b82 */ /* 0x000eb00000000a00 */
[----:B------:R-:W4:Y:S08]  /*1260*/  LDC R6, c[0x0][0xb20] ;  /* 0x0002c800ff067b82 */ /* 0x000f300000000800 */
[----:B------:R-:W3:Y:S01]  /*1270*/  LDC R7, c[0x0][0xb0c] ;  /* 0x0002c300ff077b82 */ /* 0x000ee20000000800 */
[----:B-1----:R-:W-:-:S05]  /*1280*/  IMAD.HI.U32 R4, R21, R4, RZ ;  /* 0x0000000415047227 */ /* 0x002fca00078e00ff */
[----:B------:R-:W-:Y:S01]  /*1290*/  SHF.R.U32.HI R4, RZ, R5, R4 ;  /* 0x00000005ff047219 */ /* 0x000fe20000011604 */
[----:B--2---:R-:W-:Y:S01]  /*12a0*/  IMAD.HI.U32 R3, R20, R3, RZ ;  /* 0x0000000314037227 */ /* 0x004fe200078e00ff */
[----:B------:R-:W-:-:S04]  /*12b0*/  ISETP.NE.AND P0, PT, R2, 0x1, PT ;  /* 0x000000010200780c */ /* 0x000fc80003f05270 */
[----:B----4-:R-:W-:-:S04]  /*12c0*/  SHF.R.U32.HI R3, RZ, R6, R3 ;  /* 0x00000006ff037219 */ /* 0x010fc80000011603 */
[----:B------:R-:W-:Y:S02]  /*12d0*/  SEL R3, R20, R3, !P0 ;  /* 0x0000000314037207 */ /* 0x000fe40004000000 */
[----:B---3--:R-:W-:-:S04]  /*12e0*/  ISETP.NE.AND P1, PT, R7, 0x1, PT ;  /* 0x000000010700780c */ /* 0x008fc80003f25270 */
[----:B------:R-:W-:-:S05]  /*12f0*/  SEL R4, R21, R4, !P1 ;  /* 0x0000000415047207 */ /* 0x000fca0004800000 */
[----:B------:R-:W-:Y:S02]  /*1300*/  IMAD.IADD R5, R3, 0x1, -R4 ;  /* 0x0000000103057824 */ /* 0x000fe400078e0a04 */
[----:B------:R-:W-:Y:S02]  /*1310*/  IMAD.IADD R3, R4, 0x1, -R3 ;  /* 0x0000000104037824 */ /* 0x000fe400078e0a03 */
[----:B------:R-:W-:Y:S02]  /*1320*/  IMAD R21, R5, R7, R21 ;  /* 0x0000000705157224 */ /* 0x000fe400078e0215 */
[----:B------:R-:W-:-:S07]  /*1330*/  IMAD R20, R3, R2, R20 ;  /* 0x0000000203147224 */ /* 0x000fce00078e0214 */
.L_x_16:
[----:B------:R-:W-:Y:S01]  /*1340*/  BAR.SYNC.DEFER_BLOCKING 0x0 ;  /* 0x0000000000007b1d */ /* 0x000fe20000010000 */
[----:B------:R-:W-:Y:S01]  /*1350*/  UISETP.NE.AND UP1, UPT, UR8, 0x2, UPT ;  /* 0x000000020800788c */ /* 0x000fe2000bf25270 */
[----:B------:R-:W-:Y:S02]  /*1360*/  ISETP.NE.OR P5, PT, R0, 0x2, !P5 ;  /* 0x000000020000780c */ /* 0x000fe40006fa5670 */
[----:B------:R-:W-:-:S06]  /*1370*/  LOP3.LUT R2, R70, 0x1f, RZ, 0xc0, !PT ;  /* 0x0000001f46027812 */ /* 0x000fcc00078ec0ff */
[----:B------:R-:W-:Y:S05]  /*1380*/  BRA.U UP1, `(.L_x_17) ;  /* 0x0000001101ac7547 */ /* 0x000fea000b800000 */
[----:B------:R-:W1:Y:S01]  /*1390*/  LDCU UR13, c[0x0][0x38c] ;  /* 0x00007180ff0d77ac */ /* 0x000e620008000800 */
[----:B------:R-:W2:Y:S01]  /*13a0*/  LDC R8, c[0x0][0x370] ;  /* 0x0000dc00ff087b82 */ /* 0x000ea20000000800 */
[----:B------:R-:W-:Y:S01]  /*13b0*/  PLOP3.LUT P1, PT, PT, PT, UP2, 0x80, 0x8 ;  /* 0x000000000008781c */ /* 0x000fe20003f2f028 */
[----:B------:R-:W-:Y:S01]  /*13c0*/  IMAD.MOV.U32 R15, RZ, RZ, 0x1 ;  /* 0x00000001ff0f7424 */ /* 0x000fe200078e00ff */
[----:B------:R-:W-:Y:S01]  /*13d0*/  ISETP.EQ.OR P4, PT, R2, RZ, P5 ;  /* 0x000000ff0200720c */ /* 0x000fe20002f82670 */
[----:B------:R-:W-:Y:S01]  /*13e0*/  IMAD.MOV.U32 R14, RZ, RZ, RZ ;  /* 0x000000ffff0e7224 */ /* 0x000fe200078e00ff */
[----:B------:R-:W-:Y:S02]  /*13f0*/  PLOP3.LUT P1, PT, P1, PT, PT, 0x8, 0x80 ;  /* 0x000000000080781c */ /* 0x000fe40000f2e170 */
[----:B------:R-:W-:Y:S01]  /*1400*/  CS2R R12, SRZ ;  /* 0x00000000000c7805 */ /* 0x000fe2000001ff00 */
[----:B------:R-:W-:Y:S01]  /*1410*/  IMAD.MOV.U32 R11, RZ, RZ, 0x1 ;  /* 0x00000001ff0b7424 */ /* 0x000fe200078e00ff */
[----:B------:R-:W4:Y:S01]  /*1420*/  LDC R0, c[0x0][0x374] ;  /* 0x0000dd00ff007b82 */ /* 0x000f220000000800 */
[----:B------:R-:W2:Y:S01]  /*1430*/  LDCU.64 UR22, c[0x0][0x348] ;  /* 0x00006900ff1677ac */ /* 0x000ea20008000a00 */
[----:B------:R-:W-:Y:S01]  /*1440*/  UMOV UR6, URZ ;  /* 0x000000ff00067c82 */ /* 0x000fe20008000000 */
[----:B-1----:R-:W-:-:S04]  /*1450*/  UIADD3 UR5, UPT, UPT, UR13, 0x7f, URZ ;  /* 0x0000007f0d057890 */ /* 0x002fc8000fffe0ff */
[----:B------:R-:W-:-:S04]  /*1460*/  USHF.R.S32.HI UR4, URZ, 0x1f, UR5 ;  /* 0x0000001fff047899 */ /* 0x000fc80008011405 */
[----:B------:R-:W-:-:S04]  /*1470*/  ULEA.HI UR4, UR4, UR5, URZ, 0x7 ;  /* 0x0000000504047291 */ /* 0x000fc8000f8f38ff */
[----:B------:R-:W-:Y:S02]  /*1480*/  USHF.R.S32.HI UR15, URZ, 0x7, UR4 ;  /* 0x00000007ff0f7899 */ /* 0x000fe40008011404 */
[----:B------:R-:W-:Y:S02]  /*1490*/  UIADD3 UR4, UPT, UPT, UR13, -0x1, URZ ;  /* 0xffffffff0d047890 */ /* 0x000fe4000fffe0ff */
[----:B------:R-:W-:Y:S02]  /*14a0*/  UISETP.LT.U32.AND UP0, UPT, UR15, 0x4, UPT ;  /* 0x000000040f00788c */ /* 0x000fe4000bf01070 */
[----:B------:R-:W-:Y:S02]  /*14b0*/  UISETP.GE.U32.AND UP1, UPT, UR4, -0xff, UPT ;  /* 0xffffff010400788c */ /* 0x000fe4000bf26070 */
[----:B------:R-:W-:Y:S02]  /*14c0*/  USEL UR14, UR15, 0x4, UP0 ;  /* 0x000000040f0e7887 */ /* 0x000fe40008000000 */
[----:B------:R-:W-:-:S02]  /*14d0*/  UIADD3 UR13, UPT, UPT, UR13, 0xfe, URZ ;  /* 0x000000fe0d0d7890 */ /* 0x000fc4000fffe0ff */
[----:B------:R-:W-:Y:S02]  /*14e0*/  UIADD3 UR5, UPT, UPT, UR14, -0x1, URZ ;  /* 0xffffffff0e057890 */ /* 0x000fe4000fffe0ff */
[----:B------:R-:W-:-:S03]  /*14f0*/  UIADD3 UR7, UPT, UPT, UR15, -UR14, URZ ;  /* 0x8000000e0f077290 */ /* 0x000fc6000fffe0ff */
[----:B------:R-:W-:-:S04]  /*1500*/  @UP1 UIADD3 UR5, UPT, UPT, UR14, URZ, URZ ;  /* 0x000000ff0e051290 */ /* 0x000fc8000fffe0ff */
[----:B--2---:R-:W-:-:S12]  /*1510*/  UIADD3 UR5, UPT, UPT, UR5, 0x1, URZ ;  /* 0x0000000105057890 */ /* 0x004fd8000fffe0ff */
.L_x_35:
[----:B------:R-:W-:Y:S01]  /*1520*/  UISETP.NE.AND UP0, UPT, UR37, URZ, UPT ;  /* 0x000000ff2500728c */ /* 0x000fe2000bf05270 */
[----:B------:R-:W1:Y:S08]  /*1530*/  S2UR UR37, SR_CgaCtaId ;  /* 0x00000000002579c3 */ /* 0x000e700000008800 */
[----:B------:R-:W-:Y:S05]  /*1540*/  BRA.U UP0, `(.L_x_18) ;  /* 0x0000000100347547 */ /* 0x000fea000b800000 */
[----:B------:R-:W2:Y:S01]  /*1550*/  S2R R2, SR_CgaCtaId ;  /* 0x0000000000027919 */ /* 0x000ea20000008800 */
[----:B------:R-:W-:-:S04]  /*1560*/  MOV R3, 0x400 ;  /* 0x0000040000037802 */ /* 0x000fc80000000f00 */
[----:B--2---:R-:W-:Y:S02]  /*1570*/  LEA R2, R2, R3, 0x18 ;  /* 0x0000000302027211 */ /* 0x004fe400078ec0ff */
[----:B------:R-:W-:-:S03]  /*1580*/  SHF.L.U32 R3, R11, 0x1f, RZ ;  /* 0x0000001f0b037819 */ /* 0x000fc600000006ff */
[----:B------:R-:W-:-:S04]  /*1590*/  IMAD R2, R12, 0x8, R2 ;  /* 0x000000080c027824 */ /* 0x000fc800078e0202 */
[----:B------:R-:W2:Y:S02]  /*15a0*/  SYNCS.PHASECHK.TRANS64.TRYWAIT P0, [R2+URZ+0xf0], R3 ;  /* 0x0000f003020075a7 */ /* 0x000ea400080011ff */
[----:B--2---:R-:W-:Y:S05]  /*15b0*/  @!P0 BRA `(.L_x_19) ;  /* 0x0000005800b08947 */ /* 0x004fea0003800000 */
.L_x_115:
[----:B------:R-:W-:Y:S01]  /*15c0*/  VIADD R12, R12, 0x1 ;  /* 0x000000010c0c7836 */ /* 0x000fe20000000000 */
[----:B------:R2:W-:Y:S04]  /*15d0*/  SYNCS.ARRIVE.TRANS64.A1T0 RZ, [R2+URZ+0xe0], RZ ;  /* 0x0000e0ff02ff79a7 */ /* 0x0005e800081000ff */
[----:B------:R-:W-:-:S04]  /*15e0*/  ISETP.NE.AND P0, PT, R12, 0x2, PT ;  /* 0x000000020c00780c */ /* 0x000fc80003f05270 */
[----:B------:R-:W-:Y:S02]  /*15f0*/  SEL R12, R12, RZ, P0 ;  /* 0x000000ff0c0c7207 */ /* 0x000fe40000000000 */
[----:B--2---:R-:W-:-:S04]  /*1600*/  SEL R2, RZ, 0x1, P0 ;  /* 0x00000001ff027807 */ /* 0x004fc80000000000 */
[----:B------:R-:W-:-:S07]  /*1610*/  LOP3.LUT R11, R11, R2, RZ, 0x3c, !PT ;  /* 0x000000020b0b7212 */ /* 0x000fce00078e3cff */
.L_x_18:
[----:B------:R-:W-:Y:S01]  /*1620*/  UMOV UR4, 0x400 ;  /* 0x0000040000047882 */ /* 0x000fe20000000000 */
[----:B------:R-:W-:Y:S01]  /*1630*/  SHF.L.U32 R2, R15, 0x1f, RZ ;  /* 0x0000001f0f027819 */ /* 0x000fe200000006ff */
[----:B-1----:R-:W-:Y:S01]  /*1640*/  ULEA UR4, UR37, UR4, 0x18 ;  /* 0x0000000425047291 */ /* 0x002fe2000f8ec0ff */
[----:B------:R-:W-:Y:S01]  /*1650*/  R2UR UR35, R21 ;  /* 0x00000000152372ca */ /* 0x000fe200000e0000 */
[----:B------:R-:W-:Y:S01]  /*1660*/  UISETP.GE.U32.AND UP0, UPT, UR13, 0xff, UPT ;  /* 0x000000ff0d00788c */ /* 0x000fe2000bf06070 */
[----:B------:R-:W-:Y:S01]  /*1670*/  R2UR UR19, R20 ;  /* 0x00000000141372ca */ /* 0x000fe200000e0000 */
[----:B------:R-:W-:Y:S01]  /*1680*/  ULEA UR8, UR6, UR4, 0x3 ;  /* 0x0000000406087291 */ /* 0x000fe2000f8e18ff */
[----:B------:R-:W-:-:S08]  /*1690*/  UMOV UR29, URZ ;  /* 0x000000ff001d7c82 */ /* 0x000fd00008000000 */
[----:B------:R1:W2:Y:S01]  /*16a0*/  SYNCS.PHASECHK.TRANS64.TRYWAIT P0, [UR8+0x20], R2 ;  /* 0x00002002ff0075a7 */ /* 0x0002a20008001108 */
[----:B------:R-:W-:Y:S02]  /*16b0*/  USHF.L.U32 UR35, UR35, 0x6, URZ ;  /* 0x0000000623237899 */ /* 0x000fe400080006ff */
[----:B------:R-:W-:Y:S01]  /*16c0*/  USHF.L.U32 UR19, UR19, 0x6, URZ ;  /* 0x0000000613137899 */ /* 0x000fe200080006ff */
[----:B------:R-:W-:Y:S11]  /*16d0*/  BRA.U !UP0, `(.L_x_20) ;  /* 0x0000000108d47547 */ /* 0x000ff6000b800000 */
[----:B------:R-:W-:Y:S01]  /*16e0*/  UMOV UR21, URZ ;  /* 0x000000ff00157c82 */ /* 0x000fe20008000000 */
[----:B------:R-:W-:-:S05]  /*16f0*/  UMOV UR42, UR6 ;  /* 0x00000006002a7c82 */ /* 0x000fca0008000000 */
.L_x_25:
[----:B-1----:R-:W-:Y:S01]  /*1700*/  ULEA UR33, UR42, UR4, 0x3 ;  /* 0x000000042a217291 */ /* 0x002fe2000f8e18ff */
[----:B--2---:R-:W-:Y:S01]  /*1710*/  @!P5 MOV R3, 0x8000 ;  /* 0x000080000003d802 */ /* 0x004fe20000000f00 */
[----:B--2---:R-:W-:Y:S10]  /*1720*/  @P0 BRA `(.L_x_21) ;  /* 0x00000000000c0947 */ /* 0x004ff40003800000 */
[----:B------:R-:W-:-:S04]  /*1730*/  SHF.L.U32 R4, R15, 0x1f, RZ ;  /* 0x0000001f0f047819 */ /* 0x000fc800000006ff */
[----:B------:R-:W2:Y:S02]  /*1740*/  SYNCS.PHASECHK.TRANS64.TRYWAIT P0, [UR33+0x20], R4 ;  /* 0x00002004ff0075a7 */ /* 0x000ea40008001121 */
[----:B--2---:R-:W-:Y:S05]  /*1750*/  @!P0 BRA `(.L_x_22) ;  /* 0x00000058005c8947 */ /* 0x004fea0003800000 */
.L_x_21:
[----:B------:R2:W-:Y:S01]  /*1760*/  @!P5 SYNCS.ARRIVE.TRANS64 RZ, [UR33], R3 ;  /* 0x00000003ffffd9a7 */ /* 0x0005e20008000021 */
[----:B------:R-:W-:Y:S04]  /*1770*/  BSSY.RECONVERGENT B0, `(.L_x_23) ;  /* 0x0000003000007945 */ /* 0x000fe80003800200 */
[----:B------:R-:W-:Y:S05]  /*1780*/  @P4 BRA `(.L_x_24) ;  /* 0x0000000000044947 */ /* 0x000fea0003800000 */
[----:B------:R-:W-:Y:S05]  /*1790*/  BPT.TRAP 0x1 ;  /* 0x000000040000795c */ /* 0x000fea0000300000 */
.L_x_24:
[----:B------:R-:W-:Y:S05]  /*17a0*/  BSYNC.RECONVERGENT B0 ;  /* 0x0000000000007941 */ /* 0x000fea0003800200 */
.L_x_23:
[----:B------:R-:W-:Y:S02]  /*17b0*/  UIADD3 UR6, UPT, UPT, UR42, 0x1, URZ ;  /* 0x000000012a067890 */ /* 0x000fe4000fffe0ff */
[----:B------:R-:W-:Y:S02]  /*17c0*/  UIADD3 UR40, UP1, UPT, UR22, 0x80, URZ ;  /* 0x0000008016287890 */ /* 0x000fe4000ff3e0ff */
[----:B------:R-:W-:Y:S02]  /*17d0*/  UISETP.NE.AND UP0, UPT, UR6, 0x4, UPT ;  /* 0x000000040600788c */ /* 0x000fe4000bf05270 */
[----:B------:R-:W-:Y:S02]  /*17e0*/  USHF.L.U32 UR34, UR21, 0x7, URZ ;  /* 0x0000000715227899 */ /* 0x000fe400080006ff */
[----:B------:R-:W-:Y:S02]  /*17f0*/  USEL UR9, URZ, 0x1, UP0 ;  /* 0x00000001ff097887 */ /* 0x000fe40008000000 */
[----:B------:R-:W-:-:S02]  /*1800*/  USEL UR6, UR6, URZ, UP0 ;  /* 0x000000ff06067287 */ /* 0x000fc40008000000 */
[----:B------:R-:W-:Y:S02]  /*1810*/  UIADD3 UR38, UP0, UPT, UR22, 0x180, URZ ;  /* 0x0000018016267890 */ /* 0x000fe4000ff1e0ff */
[----:B------:R-:W-:Y:S01]  /*1820*/  ULEA UR8, UR6, UR4, 0x3 ;  /* 0x0000000406087291 */ /* 0x000fe2000f8e18ff */
[----:B------:R-:W-:Y:S01]  /*1830*/  LOP3.LUT R15, R15, UR9, RZ, 0x3c, !PT ;  /* 0x000000090f0f7c12 */ /* 0x000fe2000f8e3cff */
[----:B------:R-:W-:Y:S02]  /*1840*/  UIADD3.X UR41, UPT, UPT, URZ, UR23, URZ, UP1, !UPT ;  /* 0x00000017ff297290 */ /* 0x000fe40008ffe4ff */
[----:B------:R-:W-:Y:S01]  /*1850*/  UIADD3 UR26, UPT, UPT, UR34, 0x40, URZ ;  /* 0x00000040221a7890 */ /* 0x000fe2000fffe0ff */
[----:B-1----:R-:W-:Y:S01]  /*1860*/  SHF.L.U32 R2, R15, 0x1f, RZ ;  /* 0x0000001f0f027819 */ /* 0x002fe200000006ff */
[----:B------:R-:W-:Y:S01]  /*1870*/  UIADD3.X UR39, UPT, UPT, URZ, UR23, URZ, UP0, !UPT ;  /* 0x00000017ff277290 */ /* 0x000fe200087fe4ff */
[----:B------:R-:W-:Y:S02]  /*1880*/  UMOV UR30, 0x0 ;  /* 0x00000000001e7882 */ /* 0x000fe40000000000 */
[----:B------:R1:W1:Y:S01]  /*1890*/  SYNCS.PHASECHK.TRANS64.TRYWAIT P0, [UR8+0x20], R2 ;  /* 0x00002002ff0075a7 */ /* 0x0002620008001108 */
[----:B------:R-:W-:Y:S01]  /*18a0*/  ULEA UR8, UR42, UR4, 0xe ;  /* 0x000000042a087291 */ /* 0x000fe2000f8e70ff */
[----:B------:R-:W-:Y:S01]  /*18b0*/  UMOV UR31, 0x10000000 ;  /* 0x10000000001f7882 */ /* 0x000fe20000000000 */
[----:B------:R-:W-:-:S02]  /*18c0*/  UMOV UR25, UR33 ;  /* 0x0000002100197c82 */ /* 0x000fc40008000000 */
[----:B------:R-:W-:Y:S02]  /*18d0*/  UIADD3 UR32, UPT, UPT, UR8, 0x3400, URZ ;  /* 0x0000340008207890 */ /* 0x000fe4000fffe0ff */
[----:B------:R-:W-:Y:S02]  /*18e0*/  UIADD3 UR24, UPT, UPT, UR8, 0x5400, URZ ;  /* 0x0000540008187890 */ /* 0x000fe4000fffe0ff */
[----:B------:R-:W-:Y:S02]  /*18f0*/  UIADD3 UR16, UPT, UPT, UR8, 0x13400, URZ ;  /* 0x0001340008107890 */ /* 0x000fe4000fffe0ff */
[----:B------:R-:W-:Y:S01]  /*1900*/  UIADD3 UR8, UPT, UPT, UR8, 0x15400, URZ ;  /* 0x0001540008087890 */ /* 0x000fe2000fffe0ff */
[----:B------:R-:W-:Y:S01]  /*1910*/  UMOV UR27, UR35 ;  /* 0x00000023001b7c82 */ /* 0x000fe20008000000 */
[----:B------:R-:W-:Y:S01]  /*1920*/  UMOV UR28, UR36 ;  /* 0x00000024001c7c82 */ /* 0x000fe20008000000 */
[----:B------:R-:W-:Y:S01]  /*1930*/  UMOV UR17, UR33 ;  /* 0x0000002100117c82 */ /* 0x000fe20008000000 */
[----:B------:R-:W-:Y:S01]  /*1940*/  UMOV UR20, UR36 ;  /* 0x0000002400147c82 */ /* 0x000fe20008000000 */
[----:B------:R-:W-:Y:S01]  /*1950*/  UMOV UR18, UR34 ;  /* 0x0000002200127c82 */ /* 0x000fe20008000000 */
[----:B------:R1:W-:Y:S01]  /*1960*/  UTMALDG.3D [UR32], [UR40], desc[UR30] ;  /* 0x00001e20280075b4 */ /* 0x0003e20008011000 */
[----:B------:R-:W-:Y:S01]  /*1970*/  UMOV UR11, UR19 ;  /* 0x00000013000b7c82 */ /* 0x000fe20008000000 */
[----:B------:R-:W-:Y:S01]  /*1980*/  UMOV UR12, UR36 ;  /* 0x00000024000c7c82 */ /* 0x000fe20008000000 */
[----:B------:R-:W-:Y:S01]  /*1990*/  UMOV UR9, UR33 ;  /* 0x0000002100097c82 */ /* 0x000fe20008000000 */
[----:B------:R-:W-:Y:S01]  /*19a0*/  UMOV UR10, UR26 ;  /* 0x0000001a000a7c82 */ /* 0x000fe20008000000 */
[----:B------:R-:W-:Y:S01]  /*19b0*/  UIADD3 UR21, UPT, UPT, UR21, 0x1, URZ ;  /* 0x0000000115157890 */ /* 0x000fe2000fffe0ff */
[----:B------:R-:W-:Y:S01]  /*19c0*/  UMOV UR29, UR5 ;  /* 0x00000005001d7c82 */ /* 0x000fe20008000000 */
[----:B------:R1:W-:Y:S02]  /*19d0*/  UTMALDG.3D [UR24], [UR40], desc[UR30] ;  /* 0x00001e18280075b4 */ /* 0x0003e40008011000 */
[----:B------:R-:W-:Y:S01]  /*19e0*/  UISETP.NE.AND UP0, UPT, UR21, UR5, UPT ;  /* 0x000000051500728c */ /* 0x000fe2000bf05270 */
[----:B------:R-:W-:Y:S01]  /*19f0*/  UMOV UR42, UR6 ;  /* 0x00000006002a7c82 */ /* 0x000fe20008000000 */
[----:B------:R1:W-:Y:S01]  /*1a00*/  UTMALDG.3D [UR16], [UR38], desc[UR30] ;  /* 0x00001e10260075b4 */ /* 0x0003e20008011000 */
[----:B------:R1:W-:Y:S06]  /*1a10*/  UTMALDG.3D [UR8], [UR38], desc[UR30] ;  /* 0x00001e08260075b4 */ /* 0x0003ec0008011000 */
[----:B------:R-:W-:Y:S05]  /*1a20*/  BRA.U UP0, `(.L_x_25) ;  /* 0xfffffffd00347547 */ /* 0x000fea000b83ffff */
.L_x_20:
[----:B-1----:R-:W-:Y:S01]  /*1a30*/  ULEA UR8, UR6, UR4, 0x3 ;  /* 0x0000000406087291 */ /* 0x002fe2000f8e18ff */
[----:B------:R-:W-:Y:S01]  /*1a40*/  SHF.L.U32 R2, R15, 0x1f, RZ ;  /* 0x0000001f0f027819 */ /* 0x000fe200000006ff */
[----:B------:R-:W-:Y:S01]  /*1a50*/  @!P1 SYNCS.ARRIVE.TRANS64.A1T0 RZ, [UR4+0x78], RZ ;  /* 0x000078ffffff99a7 */ /* 0x000fe20008100004 */
[----:B------:R-:W-:-:S06]  /*1a60*/  UISETP.GT.AND UP0, UPT, UR15, UR14, UPT ;  /* 0x0000000e0f00728c */ /* 0x000fcc000bf04270 */
[----:B--2---:R1:W2:Y:S03]  /*1a70*/  SYNCS.PHASECHK.TRANS64.TRYWAIT P0, [UR8+0x20], R2 ;  /* 0x00002002ff0075a7 */ /* 0x0042a60008001108 */
[----:B------:R-:W-:Y:S05]  /*1a80*/  BRA.U !UP0, `(.L_x_26) ;  /* 0x0000000108d07547 */ /* 0x000fea000b800000 */
[----:B------:R-:W-:Y:S01]  /*1a90*/  UIADD3 UR21, UPT, UPT, UR7, UR29, URZ ;  /* 0x0000001d07157290 */ /* 0x000fe2000fffe0ff */
[----:B------:R-:W-:-:S11]  /*1aa0*/  UMOV UR42, UR6 ;  /* 0x00000006002a7c82 */ /* 0x000fd60008000000 */
.L_x_31:
[----:B-1----:R-:W-:Y:S01]  /*1ab0*/  ULEA UR33, UR42, UR4, 0x3 ;  /* 0x000000042a217291 */ /* 0x002fe2000f8e18ff */
[----:B--2---:R-:W-:Y:S01]  /*1ac0*/  @!P5 MOV R3, 0x8000 ;  /* 0x000080000003d802 */ /* 0x004fe20000000f00 */
[----:B--2---:R-:W-:Y:S10]  /*1ad0*/  @P0 BRA `(.L_x_27) ;  /* 0x00000000000c0947 */ /* 0x004ff40003800000 */
[----:B------:R-:W-:-:S04]  /*1ae0*/  SHF.L.U32 R4, R15, 0x1f, RZ ;  /* 0x0000001f0f047819 */ /* 0x000fc800000006ff */
[----:B------:R-:W2:Y:S02]  /*1af0*/  SYNCS.PHASECHK.TRANS64.TRYWAIT P0, [UR33+0x20], R4 ;  /* 0x00002004ff0075a7 */ /* 0x000ea40008001121 */
[----:B--2---:R-:W-:Y:S05]  /*1b00*/  @!P0 BRA `(.L_x_28) ;  /* 0x0000005400888947 */ /* 0x004fea0003800000 */
.L_x_27:
[----:B------:R2:W-:Y:S01]  /*1b10*/  @!P5 SYNCS.ARRIVE.TRANS64 RZ, [UR33], R3 ;  /* 0x00000003ffffd9a7 */ /* 0x0005e20008000021 */
[----:B------:R-:W-:Y:S04]  /*1b20*/  BSSY.RECONVERGENT B0, `(.L_x_29) ;  /* 0x0000003000007945 */ /* 0x000fe80003800200 */
[----:B------:R-:W-:Y:S05]  /*1b30*/  @P4 BRA `(.L_x_30) ;  /* 0x0000000000044947 */ /* 0x000fea0003800000 */
[----:B------:R-:W-:Y:S05]  /*1b40*/  BPT.TRAP 0x1 ;  /* 0x000000040000795c */ /* 0x000fea0000300000 */
.L_x_30:
[----:B------:R-:W-:Y:S05]  /*1b50*/  BSYNC.RECONVERGENT B0 ;  /* 0x0000000000007941 */ /* 0x000fea0003800200 */
.L_x_29:
        /* <DEDUP_REMOVED lines=31> */
[----:B------:R-:W-:Y:S01]  /*1d50*/  UMOV UR10, UR26 ;  /* 0x0000001a000a7c82 */ /* 0x000fe20008000000 */
[----:B------:R-:W-:Y:S01]  /*1d60*/  UIADD3 UR29, UPT, UPT, UR29, 0x1, URZ ;  /* 0x000000011d1d7890 */ /* 0x000fe2000fffe0ff */
[----:B------:R1:W-:Y:S01]  /*1d70*/  UTMALDG.3D [UR24], [UR40], desc[UR30] ;  /* 0x00001e18280075b4 */ /* 0x0003e20008011000 */
[----:B------:R-:W-:-:S02]  /*1d80*/  UMOV UR42, UR6 ;  /* 0x00000006002a7c82 */ /* 0x000fc40008000000 */
[----:B------:R-:W-:Y:S01]  /*1d90*/  UISETP.NE.AND UP0, UPT, UR29, UR21, UPT ;  /* 0x000000151d00728c */ /* 0x000fe2000bf05270 */
[----:B------:R1:W-:Y:S01]  /*1da0*/  UTMALDG.3D [UR16], [UR38], desc[UR30] ;  /* 0x00001e10260075b4 */ /* 0x0003e20008011000 */
[----:B------:R1:W-:Y:S07]  /*1db0*/  UTMALDG.3D [UR8], [UR38], desc[UR30] ;  /* 0x00001e08260075b4 */ /* 0x0003ee0008011000 */
[----:B------:R-:W-:Y:S05]  /*1dc0*/  BRA.U UP0, `(.L_x_31) ;  /* 0xfffffffd00387547 */ /* 0x000fea000b83ffff */
.L_x_26:
[C---:B-1----:R-:W-:Y:S01]  /*1dd0*/  LEA R2, R14.reuse, UR4, 0x3 ;  /* 0x000000040e027c11 */ /* 0x042fe2000f8e18ff */
[----:B------:R-:W-:Y:S01]  /*1de0*/  NOP ;  /* 0x0000000000007918 */ /* 0x000fe20000000000 */
[----:B--2---:R-:W-:Y:S02]  /*1df0*/  SHF.L.U32 R3, R13, 0x1f, RZ ;  /* 0x0000001f0d037819 */ /* 0x004fe400000006ff */
[----:B------:R-:W-:Y:S02]  /*1e00*/  LEA R4, R14, UR4, 0x4 ;  /* 0x000000040e047c11 */ /* 0x000fe4000f8e20ff */
[----:B------:R-:W1:Y:S02]  /*1e10*/  SYNCS.PHASECHK.TRANS64.TRYWAIT P0, [R2+URZ+0x80], R3 ;  /* 0x00008003020075a7 */ /* 0x000e6400080011ff */
[----:B-1----:R-:W-:Y:S05]  /*1e20*/  @!P0 BRA `(.L_x_32) ;  /* 0x0000005000d88947 */ /* 0x002fea0003800000 */
.L_x_118:
[----:B------:R-:W2:Y:S01]  /*1e30*/  LDS.128 R4, [R4+0x110] ;  /* 0x0001100004047984 */ /* 0x000ea20000000c00 */
[----:B---3--:R-:W-:Y:S01]  /*1e40*/  ISETP.GE.AND P0, PT, R26, 0x1, PT ;  /* 0x000000011a00780c */ /* 0x008fe20003f06270 */
[----:B-1----:R-:W-:Y:S01]  /*1e50*/  VIADD R2, R2, 0x90 ;  /* 0x0000009002027836 */ /* 0x002fe20000000000 */
[----:B------:R-:W-:Y:S01]  /*1e60*/  @!PT LDS RZ, [RZ] ;  /* 0x00000000fffff984 */ /* 0x000fe20000000800 */
[----:B------:R-:W-:Y:S01]  /*1e70*/  @!PT LDS RZ, [RZ] ;  /* 0x00000000fffff984 */ /* 0x000fe20000000800 */
[----:B------:R-:W-:Y:S01]  /*1e80*/  @!PT LDS RZ, [RZ] ;  /* 0x00000000fffff984 */ /* 0x000fe20000000800 */
[----:B------:R-:W-:Y:S01]  /*1e90*/  @!PT LDS RZ, [RZ] ;  /* 0x00000000fffff984 */ /* 0x000fe20000000800 */
[----:B------:R1:W-:Y:S06]  /*1ea0*/  MEMBAR.ALL.CTA ;  /* 0x0000000000007992 */ /* 0x0003ec0000008000 */
[----:B-1----:R-:W1:Y:S01]  /*1eb0*/  FENCE.VIEW.ASYNC.S ;  /* 0x00000000000073c6 */ /* 0x002e620000000000 */
[----:B------:R-:W-:-:S04]  /*1ec0*/  PRMT R2, RZ, 0x654, R2 ;  /* 0x00000654ff027816 */ /* 0x000fc80000000002 */
[----:B-1----:R1:W-:Y:S01]  /*1ed0*/  SYNCS.ARRIVE.TRANS64.RED.A1T0 RZ, [R2+URZ], RZ ;  /* 0x000000ff02ff79a7 */ /* 0x0023e200081004ff */
[----:B--2---:R-:W-:-:S13]  /*1ee0*/  LOP3.LUT P2, RZ, R6, 0x1, RZ, 0xc0, !PT ;  /* 0x0000000106ff7812 */ /* 0x004fda000784c0ff */
[----:B------:R-:W-:Y:S01]  /*1ef0*/  @P2 SHF.R.U32.HI R3, RZ, 0x10, R5 ;  /* 0x00000010ff032819 */ /* 0x000fe20000011605 */
[----:B------:R-:W-:Y:S01]  /*1f00*/  VOTEU.ANY UP0, P2 ;  /* 0x0000000000ff7886 */ /* 0x000fe20001000100 */
[----:B------:R-:W-:Y:S02]  /*1f10*/  @P2 MOV R10, R4 ;  /* 0x00000004000a2202 */ /* 0x000fe40000000f00 */
[----:B------:R-:W-:Y:S02]  /*1f20*/  @P2 R2UR.BROADCAST UR8, R3 ;  /* 0x00000000030822ca */ /* 0x000fe400008e0000 */
[----:B------:R-:W-:-:S11]  /*1f30*/  @P2 LOP3.LUT R9, R5, 0xffff, RZ, 0xc0, !PT ;  /* 0x0000ffff05092812 */ /* 0x000fd600078ec0ff */
[----:B------:R-:W-:Y:S01]  /*1f40*/  @UP0 UMOV UR36, UR8 ;  /* 0x0000000800240c82 */ /* 0x000fe20008000000 */
[----:B-1----:R-:W-:Y:S05]  /*1f50*/  @!P0 BRA `(.L_x_33) ;  /* 0x0000000000b88947 */ /* 0x002fea0003800000 */
[----:B------:R-:W4:Y:S01]  /*1f60*/  LDC.64 R4, c[0x0][0xb18] ;  /* 0x0002c600ff047b82 */ /* 0x000f220000000a00 */
[----:B------:R-:W-:-:S07]  /*1f70*/  ISETP.NE.AND P3, PT, R26, 0x1, PT ;  /* 0x000000011a00780c */ /* 0x000fce0003f65270 */
[----:B------:R-:W1:Y:S08]  /*1f80*/  LDC.64 R6, c[0x0][0xb10] ;  /* 0x0002c400ff067b82 */ /* 0x000e700000000a00 */
[----:B------:R-:W2:Y:S08]  /*1f90*/  LDC R16, c[0x0][0xb20] ;  /* 0x0002c800ff107b82 */ /* 0x000eb00000000800 */
[----:B------:R-:W3:Y:S01]  /*1fa0*/  LDC R17, c[0x0][0xb0c] ;  /* 0x0002c300ff117b82 */ /* 0x000ee20000000800 */
[----:B----4-:R-:W-:Y:S01]  /*1fb0*/  IMAD.HI.U32 R19, R0, R5, RZ ;  /* 0x0000000500137227 */ /* 0x010fe200078e00ff */
[----:B------:R-:W-:-:S03]  /*1fc0*/  ISETP.NE.AND P0, PT, R4, 0x1, PT ;  /* 0x000000010400780c */ /* 0x000fc60003f05270 */
[----:B------:R-:W-:-:S03]  /*1fd0*/  IMAD.HI.U32 R5, R9, R5, RZ ;  /* 0x0000000509057227 */ /* 0x000fc600078e00ff */
[----:B------:R-:W4:Y:S01]  /*1fe0*/  LDC.64 R2, c[0x0][0xb28] ;  /* 0x0002ca00ff027b82 */ /* 0x000f220000000a00 */
[----:B-1----:R-:W-:-:S04]  /*1ff0*/  IMAD.HI.U32 R20, R8, R6, RZ ;  /* 0x0000000608147227 */ /* 0x002fc800078e00ff */
[----:B------:R-:W-:Y:S01]  /*2000*/  IMAD.HI.U32 R21, R10, R6, RZ ;  /* 0x000000060a157227 */ /* 0x000fe200078e00ff */
[----:B------:R-:W-:Y:S02]  /*2010*/  SHF.R.U32.HI R20, RZ, R7, R20 ;  /* 0x00000007ff147219 */ /* 0x000fe40000011614 */
[-C--:B--2---:R-:W-:Y:S02]  /*2020*/  SHF.R.U32.HI R19, RZ, R16.reuse, R19 ;  /* 0x00000010ff137219 */ /* 0x084fe40000011613 */
[----:B------:R-:W-:Y:S02]  /*2030*/  SHF.R.U32.HI R5, RZ, R16, R5 ;  /* 0x00000010ff057219 */ /* 0x000fe40000011605 */
[----:B------:R-:W-:Y:S02]  /*2040*/  SEL R19, R0, R19, !P0 ;  /* 0x0000001300137207 */ /* 0x000fe40004000000 */
[----:B------:R-:W-:Y:S02]  /*2050*/  SHF.R.U32.HI R21, RZ, R7, R21 ;  /* 0x00000007ff157219 */ /* 0x000fe40000011615 */
[----:B---3--:R-:W-:-:S02]  /*2060*/  ISETP.NE.AND P1, PT, R17, 0x1, PT ;  /* 0x000000011100780c */ /* 0x008fc40003f25270 */
[----:B------:R-:W-:Y:S02]  /*2070*/  SEL R5, R9, R5, !P0 ;  /* 0x0000000509057207 */ /* 0x000fe40004000000 */
[----:B------:R-:W-:Y:S02]  /*2080*/  SEL R20, R8, R20, !P1 ;  /* 0x0000001408147207 */ /* 0x000fe40004800000 */
[----:B------:R-:W-:Y:S01]  /*2090*/  SEL R21, R10, R21, !P1 ;  /* 0x000000150a157207 */ /* 0x000fe20004800000 */
[----:B----4-:R-:W-:-:S04]  /*20a0*/  IMAD.HI.U32 R18, R19, R2, RZ ;  /* 0x0000000213127227 */ /* 0x010fc800078e00ff */
        /* <DEDUP_REMOVED lines=10> */
[----:B------:R-:W-:-:S04]  /*2150*/  @!P0 IMAD.HI.U32 R7, R21, R2, RZ ;  /* 0x0000000215078227 */ /* 0x000fc800078e00ff */
[----:B------:R-:W-:Y:S01]  /*2160*/  IMAD.MOV R2, RZ, RZ, -R6 ;  /* 0x000000ffff027224 */ /* 0x000fe200078e0a06 */
[----:B------:R-:W-:Y:S02]  /*2170*/  @!P0 SHF.R.U32.HI R3, RZ, R3, R7 ;  /* 0x00000003ff038219 */ /* 0x000fe40000011607 */
[----:B------:R-:W-:Y:S01]  /*2180*/  IADD3 R7, PT, PT, -R5, RZ, RZ ;  /* 0x000000ff05077210 */ /* 0x000fe20007ffe1ff */
[----:B------:R-:W-:Y:S01]  /*2190*/  IMAD R2, R26, R2, R5 ;  /* 0x000000021a027224 */ /* 0x000fe200078e0205 */
        /* <DEDUP_REMOVED lines=10> */
.L_x_33:
[----:B------:R-:W1:Y:S02]  /*2240*/  LDCU UR8, c[0x0][0xb30] ;  /* 0x00016600ff0877ac */ /* 0x000e640008000800 */
[----:B-1----:R-:W-:-:S09]  /*2250*/  UISETP.NE.AND UP0, UPT, UR8, 0x1, UPT ;  /* 0x000000010800788c */ /* 0x002fd2000bf05270 */
[----:B------:R-:W-:Y:S05]  /*2260*/  BRA.U UP0, `(.L_x_34) ;  /* 0x0000000100407547 */ /* 0x000fea000b800000 */
[----:B------:R-:W1:Y:S08]  /*2270*/  LDC.64 R4, c[0x0][0xb10] ;  /* 0x0002c400ff047b82 */ /* 0x000e700000000a00 */
[----:B------:R-:W2:Y:S08]  /*2280*/  LDC.64 R2, c[0x0][0xb18] ;  /* 0x0002c600ff027b82 */ /* 0x000eb00000000a00 */
[----:B------:R-:W3:Y:S08]  /*2290*/  LDC R6, c[0x0][0xb20] ;  /* 0x0002c800ff067b82 */ /* 0x000ef00000000800 */
[----:B------:R-:W4:Y:S01]  /*22a0*/  LDC R7, c[0x0][0xb0c] ;  /* 0x0002c300ff077b82 */ /* 0x000f220000000800 */
[----:B-1----:R-:W-:-:S05]  /*22b0*/  IMAD.HI.U32 R4, R10, R4, RZ ;  /* 0x000000040a047227 */ /* 0x002fca00078e00ff */
[----:B------:R-:W-:Y:S01]  /*22c0*/  SHF.R.U32.HI R4, RZ, R5, R4 ;  /* 0x00000005ff047219 */ /* 0x000fe20000011604 */
[----:B--2---:R-:W-:Y:S01]  /*22d0*/  IMAD.HI.U32 R3, R9, R3, RZ ;  /* 0x0000000309037227 */ /* 0x004fe200078e00ff */
[----:B------:R-:W-:-:S04]  /*22e0*/  ISETP.NE.AND P0, PT, R2, 0x1, PT ;  /* 0x000000010200780c */ /* 0x000fc80003f05270 */
[----:B---3--:R-:W-:-:S04]  /*22f0*/  SHF.R.U32.HI R3, RZ, R6, R3 ;  /* 0x00000006ff037219 */ /* 0x008fc80000011603 */
[----:B------:R-:W-:Y:S02]  /*2300*/  SEL R3, R9, R3, !P0 ;  /* 0x0000000309037207 */ /* 0x000fe40004000000 */
[----:B----4-:R-:W-:-:S04]  /*2310*/  ISETP.NE.AND P1, PT, R7, 0x1, PT ;  /* 0x000000010700780c */ /* 0x010fc80003f25270 */
[----:B------:R-:W-:-:S05]  /*2320*/  SEL R4, R10, R4, !P1 ;  /* 0x000000040a047207 */ /* 0x000fca0004800000 */
[----:B------:R-:W-:Y:S02]  /*2330*/  IMAD.IADD R5, R3, 0x1, -R4 ;  /* 0x0000000103057824 */ /* 0x000fe400078e0a04 */
[----:B------:R-:W-:Y:S02]  /*2340*/  IMAD.IADD R3, R4, 0x1, -R3 ;  /* 0x0000000104037824 */ /* 0x000fe400078e0a03 */
[----:B------:R-:W-:Y:S02]  /*2350*/  IMAD R10, R5, R7, R10 ;  /* 0x00000007050a7224 */ /* 0x000fe400078e020a */
[----:B------:R-:W-:-:S07]  /*2360*/  IMAD R9, R3, R2, R9 ;  /* 0x0000000203097224 */ /* 0x000fce00078e0209 */
.L_x_34:
[----:B------:R-:W-:Y:S01]  /*2370*/  VIADD R14, R14, 0x1 ;  /* 0x000000010e0e7836 */ /* 0x000fe20000000000 */
[----:B------:R-:W-:Y:S01]  /*2380*/  PLOP3.LUT P1, PT, PT, PT, PT, 0x80, 0x8 ;  /* 0x000000000008781c */ /* 0x000fe20003f2f070 */
[----:B------:R-:W-:Y:S02]  /*2390*/  IMAD.IADD R21, R10, 0x1, R59 ;  /* 0x000000010a157824 */ /* 0x000fe400078e023b */
[----:B------:R-:W-:Y:S01]  /*23a0*/  IMAD.IADD R20, R9, 0x1, R58 ;  /* 0x0000000109147824 */ /* 0x000fe200078e023a */
[----:B------:R-:W-:-:S04]  /*23b0*/  ISETP.NE.AND P0, PT, R14, 0x2, PT ;  /* 0x000000020e00780c */ /* 0x000fc80003f05270 */
[----:B------:R-:W-:Y:S02]  /*23c0*/  SEL R2, RZ, 0x1, P0 ;  /* 0x00000001ff027807 */ /* 0x000fe40000000000 */
[----:B------:R-:W-:Y:S02]  /*23d0*/  SEL R14, R14, RZ, P0 ;  /* 0x000000ff0e0e7207 */ /* 0x000fe40000000000 */
[----:B------:R-:W-:Y:S01]  /*23e0*/  LOP3.LUT R13, R13, R2, RZ, 0x3c, !PT ;  /* 0x000000020d0d7212 */ /* 0x000fe200078e3cff */
[----:B------:R-:W-:Y:S06]  /*23f0*/  @P2 BRA `(.L_x_35) ;  /* 0xfffffff000482947 */ /* 0x000fec000383ffff */
[----:B------:R-:W-:Y:S01]  /*2400*/  UIADD3 UR4, UPT, UPT, UR4, 0x20, URZ ;  /* 0x0000002004047890 */ /* 0x000fe2000fffe0ff */
[----:B------:R-:W-:-:S03]  /*2410*/  SHF.L.U32 R2, R15, 0x1f, RZ ;  /* 0x0000001f0f027819 */ /* 0x000fc600000006ff */
[----:B------:R-:W-:-:S09]  /*2420*/  ULEA UR5, UR6, UR4, 0x3 ;  /* 0x0000000406057291 */ /* 0x000fd2000f8e18ff */
[----:B------:R-:W1:Y:S02]  /*2430*/  SYNCS.PHASECHK.TRANS64.TRYWAIT P0, [UR5], R2 ;  /* 0x00000002ff0075a7 */ /* 0x000e640008001105 */
[----:B-1----:R-:W-:Y:S05]  /*2440*/  @!P0 BRA `(.L_x_36) ;  /* 0x0000004c00648947 */ /* 0x002fea0003800000 */
.L_x_120:
[----:B------:R-:W-:-:S04]  /*2450*/  UIADD3 UR6, UPT, UPT, UR6, 0x1, URZ ;  /* 0x0000000106067890 */ /* 0x000fc8000fffe0ff */
[----:B------:R-:W-:-:S04]  /*2460*/  UISETP.NE.AND UP0, UPT, UR6, 0x4, UPT ;  /* 0x000000040600788c */ /* 0x000fc8000bf05270 */
[----:B------:R-:W-:Y:S02]  /*2470*/  USEL UR7, URZ, 0x1, UP0 ;  /* 0x00000001ff077887 */ /* 0x000fe40008000000 */
[----:B------:R-:W-:-:S04]  /*2480*/  USEL UR6, UR6, URZ, UP0 ;  /* 0x000000ff06067287 */ /* 0x000fc80008000000 */
[----:B------:R-:W-:Y:S01]  /*2490*/  ULEA UR5, UR6, UR4, 0x3 ;  /* 0x0000000406057291 */ /* 0x000fe2000f8e18ff */
[----:B-1----:R-:W-:-:S04]  /*24a0*/  LOP3.LUT R2, R15, UR7, RZ, 0x3c, !PT ;  /* 0x000000070f027c12 */ /* 0x002fc8000f8e3cff */
[----:B------:R-:W-:-:S04]  /*24b0*/  SHF.L.U32 R3, R2, 0x1f, RZ ;  /* 0x0000001f02037819 */ /* 0x000fc800000006ff */
[----:B------:R-:W1:Y:S02]  /*24c0*/  SYNCS.PHASECHK.TRANS64.TRYWAIT P0, [UR5], R3 ;  /* 0x00000003ff0075a7 */ /* 0x000e640008001105 */
[----:B-1----:R-:W-:Y:S05]  /*24d0*/  @!P0 BRA `(.L_x_37) ;  /* 0x0000004c00588947 */ /* 0x002fea0003800000 */
.L_x_122:
[----:B------:R-:W-:-:S04]  /*24e0*/  UIADD3 UR6, UPT, UPT, UR6, 0x1, URZ ;  /* 0x0000000106067890 */ /* 0x000fc8000fffe0ff */
[----:B------:R-:W-:-:S04]  /*24f0*/  UISETP.NE.AND UP0, UPT, UR6, 0x4, UPT ;  /* 0x000000040600788c */ /* 0x000fc8000bf05270 */
[----:B------:R-:W-:Y:S02]  /*2500*/  USEL UR7, URZ, 0x1, UP0 ;  /* 0x00000001ff077887 */ /* 0x000fe40008000000 */
[----:B------:R-:W-:-:S04]  /*2510*/  USEL UR6, UR6, URZ, UP0 ;  /* 0x000000ff06067287 */ /* 0x000fc80008000000 */
[----:B------:R-:W-:Y:S01]  /*2520*/  ULEA UR5, UR6, UR4, 0x3 ;  /* 0x0000000406057291 */ /* 0x000fe2000f8e18ff */
[----:B------:R-:W-:-:S04]  /*2530*/  LOP3.LUT R2, R2, UR7, RZ, 0x3c, !PT ;  /* 0x0000000702027c12 */ /* 0x000fc8000f8e3cff */
[----:B-1----:R-:W-:-:S04]  /*2540*/  SHF.L.U32 R3, R2, 0x1f, RZ ;  /* 0x0000001f02037819 */ /* 0x002fc800000006ff */
[----:B------:R-:W1:Y:S02]  /*2550*/  SYNCS.PHASECHK.TRANS64.TRYWAIT P0, [UR5], R3 ;  /* 0x00000003ff0075a7 */ /* 0x000e640008001105 */
[----:B-1----:R-:W-:Y:S05]  /*2560*/  @!P0 BRA `(.L_x_38) ;  /* 0x0000004c004c8947 */ /* 0x002fea0003800000 */
.L_x_124:
[----:B------:R-:W-:-:S04]  /*2570*/  UIADD3 UR6, UPT, UPT, UR6, 0x1, URZ ;  /* 0x0000000106067890 */ /* 0x000fc8000fffe0ff */
[----:B------:R-:W-:-:S04]  /*2580*/  UISETP.NE.AND UP0, UPT, UR6, 0x4, UPT ;  /* 0x000000040600788c */ /* 0x000fc8000bf05270 */
[----:B------:R-:W-:Y:S02]  /*2590*/  USEL UR5, URZ, 0x1, UP0 ;  /* 0x00000001ff057887 */ /* 0x000fe40008000000 */
[----:B------:R-:W-:-:S04]  /*25a0*/  USEL UR6, UR6, URZ, UP0 ;  /* 0x000000ff06067287 */ /* 0x000fc80008000000 */
[----:B------:R-:W-:Y:S01]  /*25b0*/  ULEA UR6, UR6, UR4, 0x3 ;  /* 0x0000000406067291 */ /* 0x000fe2000f8e18ff */
[----:B------:R-:W-:-:S04]  /*25c0*/  LOP3.LUT R2, R2, UR5, RZ, 0x3c, !PT ;  /* 0x0000000502027c12 */ /* 0x000fc8000f8e3cff */
[----:B------:R-:W-:Y:S01]  /*25d0*/  SHF.L.U32 R2, R2, 0x1f, RZ ;  /* 0x0000001f02027819 */ /* 0x000fe200000006ff */
[----:B-1--4-:R-:W-:-:S07]  /*25e0*/  IMAD.U32 R0, RZ, RZ, UR6 ;  /* 0x00000006ff007e24 */ /* 0x012fce000f8e00ff */
.L_x_39:
[----:B-1----:R1:W2:Y:S02]  /*25f0*/  SYNCS.PHASECHK.TRANS64.TRYWAIT P0, [R0+URZ], R2 ;  /* 0x00000002000075a7 */ /* 0x0022a400080011ff */
[----:B--2---:R-:W-:Y:S05]  /*2600*/  @!P0 NANOSLEEP.SYNCS 0x989680 ;  /* 0x009896800000895d */ /* 0x004fea0003900000 */
[----:B------:R-:W2:Y:S02]  /*2610*/  @!P0 SYNCS.PHASECHK.TRANS64 P0, [R0+URZ], R2 ;  /* 0x00000002000085a7 */ /* 0x000ea400080010ff */
[----:B--2---:R-:W-:Y:S05]  /*2620*/  @P0 EXIT ;  /* 0x000000000000094d */ /* 0x004fea0003800000 */
[----:B------:R-:W-:Y:S05]  /*2630*/  BRA `(.L_x_39) ;  /* 0xfffffffc00ec7947 */ /* 0x000fea000383ffff */
.L_x_17:
[----:B------:R-:W-:-:S04]  /*2640*/  UISETP.NE.AND UP1, UPT, UR37, URZ, UPT ;  /* 0x000000ff2500728c */ /* 0x000fc8000bf25270 */
[----:B------:R-:W-:-:S09]  /*2650*/  UISETP.NE.OR UP1, UPT, UR8, 0x1, UP1 ;  /* 0x000000010800788c */ /* 0x000fd20008f25670 */
[----:B------:R-:W-:Y:S05]  /*2660*/  BRA.U UP1, `(.L_x_40) ;  /* 0x0000000501487547 */ /* 0x000fea000b800000 */
[----:B------:R-:W-:Y:S01]  /*2670*/  ISETP.NE.AND P2, PT, R2, RZ, PT ;  /* 0x000000ff0200720c */ /* 0x000fe20003f45270 */
[----:B------:R-:W-:Y:S01]  /*2680*/  IMAD.MOV.U32 R12, RZ, RZ, 0x1 ;  /* 0x00000001ff0c7424 */ /* 0x000fe200078e00ff */
[----:B------:R-:W-:Y:S02]  /*2690*/  CS2R R10, SRZ ;  /* 0x00000000000a7805 */ /* 0x000fe4000001ff00 */
[----:B------:R-:W-:Y:S01]  /*26a0*/  CS2R R8, SRZ ;  /* 0x0000000000087805 */ /* 0x000fe2000001ff00 */
[----:B------:R-:W-:Y:S01]  /*26b0*/  UMOV UR4, 0x400 ;  /* 0x0000040000047882 */ /* 0x000fe20000000000 */
[----:B------:R-:W-:Y:S01]  /*26c0*/  UMOV UR6, URZ ;  /* 0x000000ff00067c82 */ /* 0x000fe20008000000 */
[----:B------:R-:W-:-:S12]  /*26d0*/  ULEA UR37, UR37, UR4, 0x18 ;  /* 0x0000000425257291 */ /* 0x000fd8000f8ec0ff */
.L_x_44:
[----:B------:R-:W-:Y:S02]  /*26e0*/  LEA R0, R8, UR37, 0x3 ;  /* 0x0000002508007c11 */ /* 0x000fe4000f8e18ff */
[----:B------:R-:W-:-:S03]  /*26f0*/  SHF.L.U32 R4, R9, 0x1f, RZ ;  /* 0x0000001f09047819 */ /* 0x000fc600000006ff */
[----:B------:R-:W-:Y:S01]  /*2700*/  VIADD R5, R0, 0xf0 ;  /* 0x000000f000057836 */ /* 0x000fe20000000000 */
[----:B------:R-:W1:Y:S02]  /*2710*/  SYNCS.PHASECHK.TRANS64.TRYWAIT P0, [R0+URZ+0xe0], R4 ;  /* 0x0000e004000075a7 */ /* 0x000e6400080011ff */
[----:B-1----:R-:W-:Y:S05]  /*2720*/  @!P0 BRA `(.L_x_41) ;  /* 0x0000004800f48947 */ /* 0x002fea0003800000 */
.L_x_125:
[----:B------:R-:W-:Y:S01]  /*2730*/  ULEA UR5, UR6, UR37, 0x3 ;  /* 0x0000002506057291 */ /* 0x000fe2000f8e18ff */
[----:B-1----:R-:W-:Y:S01]  /*2740*/  PRMT R0, RZ, 0x654, R5 ;  /* 0x00000654ff007816 */ /* 0x002fe20000000005 */
[----:B------:R-:W-:Y:S01]  /*2750*/  @!P2 IMAD.MOV.U32 R4, RZ, RZ, 0x10 ;  /* 0x00000010ff04a424 */ /* 0x000fe200078e00ff */
[----:B------:R-:W-:Y:S01]  /*2760*/  SHF.L.U32 R5, R12, 0x1f, RZ ;  /* 0x0000001f0c057819 */ /* 0x000fe200000006ff */
[----:B------:R-:W-:Y:S01]  /*2770*/  UIADD3 UR4, UPT, UPT, UR5, 0x80, URZ ;  /* 0x0000008005047890 */ /* 0x000fe2000fffe0ff */
[----:B------:R1:W-:Y:S05]  /*2780*/  SYNCS.ARRIVE.TRANS64.RED.A1T0 RZ, [R0+URZ], RZ ;  /* 0x000000ff00ff79a7 */ /* 0x0003ea00081004ff */
[----:B------:R-:W-:Y:S01]  /*2790*/  IMAD.U32 R6, RZ, RZ, UR4 ;  /* 0x00000004ff067e24 */ /* 0x000fe2000f8e00ff */
[----:B------:R-:W2:Y:S04]  /*27a0*/  SYNCS.PHASECHK.TRANS64.TRYWAIT P0, [UR5+0x90], R5 ;  /* 0x00009005ff0075a7 */ /* 0x000ea80008001105 */
[----:B------:R-:W-:Y:S01]  /*27b0*/  PRMT R6, R2, 0x654, R6 ;  /* 0x0000065402067816 */ /* 0x000fe20000000006 */
[----:B-12---:R-:W-:Y:S06]  /*27c0*/  @!P0 BRA `(.L_x_42) ;  /* 0x0000004800e08947 */ /* 0x006fec0003800000 */
.L_x_127:
[----:B------:R-:W-:Y:S01]  /*27d0*/  ULEA UR4, UR6, UR37, 0x4 ;  /* 0x0000002506047291 */ /* 0x000fe2000f8e20ff */
[----:B------:R-:W-:Y:S01]  /*27e0*/  SEL R3, R6, R3, !P2 ;  /* 0x0000000306037207 */ /* 0x000fe20005000000 */
[----:B------:R-:W-:Y:S01]  /*27f0*/  UIADD3 UR5, UPT, UPT, UR5, 0x80, URZ ;  /* 0x0000008005057890 */ /* 0x000fe2000fffe0ff */
[----:B-1----:R-:W-:Y:S01]  /*2800*/  LEA R0, R11, UR37, 0x3 ;  /* 0x000000250b007c11 */ /* 0x002fe2000f8e18ff */
[----:B------:R-:W-:Y:S01]  /*2810*/  UIADD3 UR4, UPT, UPT, UR4, 0x110, URZ ;  /* 0x0000011004047890 */ /* 0x000fe2000fffe0ff */
[----:B------:R1:W-:Y:S01]  /*2820*/  @!P2 SYNCS.ARRIVE.TRANS64.RED RZ, [R3+URZ], R4 ;  /* 0x0000000403ffa9a7 */ /* 0x0003e200080004ff */
[----:B------:R-:W-:Y:S01]  /*2830*/  UIADD3 UR6, UPT, UPT, UR6, 0x1, URZ ;  /* 0x0000000106067890 */ /* 0x000fe2000fffe0ff */
[----:B------:R-:W-:-:S03]  /*2840*/  VIADD R8, R8, 0x1 ;  /* 0x0000000108087836 */ /* 0x000fc60000000000 */
[----:B------:R-:W-:Y:S02]  /*2850*/  UISETP.NE.AND UP0, UPT, UR6, 0x2, UPT ;  /* 0x000000020600788c */ /* 0x000fe4000bf05270 */
[----:B------:R-:W-:Y:S01]  /*2860*/  ISETP.NE.AND P0, PT, R8, 0x2, PT ;  /* 0x000000020800780c */ /* 0x000fe20003f05270 */
[----:B------:R-:W-:Y:S06]  /*2870*/  UGETNEXTWORKID.BROADCAST [UR4], [UR5] ;  /* 0x00000000040073ca */ /* 0x000fec0008000100 */
[----:B------:R-:W-:Y:S02]  /*2880*/  USEL UR4, URZ, 0x1, UP0 ;  /* 0x00000001ff047887 */ /* 0x000fe40008000000 */
[----:B------:R-:W-:-:S04]  /*2890*/  USEL UR6, UR6, URZ, UP0 ;  /* 0x000000ff06067287 */ /* 0x000fc80008000000 */
[----:B------:R-:W-:Y:S02]  /*28a0*/  LOP3.LUT R12, R12, UR4, RZ, 0x3c, !PT ;  /* 0x000000040c0c7c12 */ /* 0x000fe4000f8e3cff */
[----:B-1----:R-:W-:-:S04]  /*28b0*/  SHF.L.U32 R4, R10, 0x1f, RZ ;  /* 0x0000001f0a047819 */ /* 0x002fc800000006ff */
[----:B------:R-:W1:Y:S02]  /*28c0*/  SYNCS.PHASECHK.TRANS64.TRYWAIT P1, [R0+URZ+0x80], R4 ;  /* 0x00008004000075a7 */ /* 0x000e6400080211ff */
[----:B-1----:R-:W-:Y:S05]  /*28d0*/  @!P1 BRA `(.L_x_43) ;  /* 0x0000004800b49947 */ /* 0x002fea0003800000 */
.L_x_128:
[C---:B-1----:R-:W-:Y:S01]  /*28e0*/  LEA R4, R11.reuse, UR37, 0x4 ;  /* 0x000000250b047c11 */ /* 0x042fe2000f8e20ff */
[----:B------:R-:W-:Y:S01]  /*28f0*/  VIADD R0, R0, 0x90 ;  /* 0x0000009000007836 */ /* 0x000fe20000000000 */
[----:B------:R-:W-:Y:S01]  /*2900*/  SEL R8, R8, RZ, P0 ;  /* 0x000000ff08087207 */ /* 0x000fe20000000000 */
[----:B------:R-:W-:-:S03]  /*2910*/  VIADD R11, R11, 0x1 ;  /* 0x000000010b0b7836 */ /* 0x000fc60000000000 */
[----:B------:R-:W1:Y:S01]  /*2920*/  LDS.128 R4, [R4+0x110] ;  /* 0x0001100004047984 */ /* 0x000e620000000c00 */
[----:B------:R-:W-:Y:S02]  /*2930*/  PRMT R0, RZ, 0x654, R0 ;  /* 0x00000654ff007816 */ /* 0x000fe40000000000 */
[C---:B------:R-:W-:Y:S01]  /*2940*/  ISETP.NE.AND P1, PT, R11.reuse, 0x2, PT ;  /* 0x000000020b00780c */ /* 0x040fe20003f25270 */
[----:B------:R-:W-:Y:S01]  /*2950*/  @!PT LDS RZ, [RZ] ;  /* 0x00000000fffff984 */ /* 0x000fe20000000800 */
[----:B------:R-:W-:Y:S01]  /*2960*/  @!PT LDS RZ, [RZ] ;  /* 0x00000000fffff984 */ /* 0x000fe20000000800 */
[----:B------:R-:W-:Y:S01]  /*2970*/  @!PT LDS RZ, [RZ] ;  /* 0x00000000fffff984 */ /* 0x000fe20000000800 */
[----:B------:R-:W-:Y:S01]  /*2980*/  @!PT LDS RZ, [RZ] ;  /* 0x00000000fffff984 */ /* 0x000fe20000000800 */
[----:B------:R2:W-:Y:S06]  /*2990*/  MEMBAR.ALL.CTA ;  /* 0x0000000000007992 */ /* 0x0005ec0000008000 */
[----:B--2---:R-:W2:Y:S01]  /*29a0*/  FENCE.VIEW.ASYNC.S ;  /* 0x00000000000073c6 */ /* 0x004ea20000000000 */
[----:B------:R-:W-:Y:S01]  /*29b0*/  SEL R11, R11, RZ, P1 ;  /* 0x000000ff0b0b7207 */ /* 0x000fe20000800000 */
[----:B--2---:R2:W-:Y:S01]  /*29c0*/  SYNCS.ARRIVE.TRANS64.RED.A1T0 RZ, [R0+URZ], RZ ;  /* 0x000000ff00ff79a7 */ /* 0x0045e200081004ff */
[----:B-1----:R-:W-:-:S02]  /*29d0*/  LOP3.LUT P3, RZ, R6, 0x1, RZ, 0xc0, !PT ;  /* 0x0000000106ff7812 */ /* 0x002fc4000786c0ff */
[----:B------:R-:W-:-:S04]  /*29e0*/  SEL R4, RZ, 0x1, P1 ;  /* 0x00000001ff047807 */ /* 0x000fc80000800000 */
[----:B------:R-:W-:Y:S02]  /*29f0*/  LOP3.LUT R10, R10, R4, RZ, 0x3c, !PT ;  /* 0x000000040a0a7212 */ /* 0x000fe400078e3cff */
[----:B--2---:R-:W-:-:S04]  /*2a00*/  SEL R0, RZ, 0x1, P0 ;  /* 0x00000001ff007807 */ /* 0x004fc80000000000 */
[----:B------:R-:W-:Y:S01]  /*2a10*/  LOP3.LUT R9, R9, R0, RZ, 0x3c, !PT ;  /* 0x0000000009097212 */ /* 0x000fe200078e3cff */
[----:B------:R-:W-:Y:S06]  /*2a20*/  @P3 BRA `(.L_x_44) ;  /* 0xfffffffc002c3947 */ /* 0x000fec000383ffff */
[----:B------:R-:W-:Y:S01]  /*2a30*/  ULEA UR5, UR6, UR37, 0x3 ;  /* 0x0000002506057291 */ /* 0x000fe2000f8e18ff */
[----:B------:R-:W-:-:S08]  /*2a40*/  SHF.L.U32 R2, R12, 0x1f, RZ ;  /* 0x0000001f0c027819 */ /* 0x000fd000000006ff */
[----:B------:R-:W1:Y:S02]  /*2a50*/  SYNCS.PHASECHK.TRANS64 P0, [UR5+0x90], R2 ;  /* 0x00009002ff0075a7 */ /* 0x000e640008001005 */
[----:B-1----:R-:W-:Y:S05]  /*2a60*/  @P0 BRA `(.L_x_45) ;  /* 0x0000000000080947 */ /* 0x002fea0003800000 */
[----:B------:R-:W1:Y:S02]  /*2a70*/  SYNCS.PHASECHK.TRANS64.TRYWAIT P0, [UR5+0x90], R2 ;  /* 0x00009002ff0075a7 */ /* 0x000e640008001105 */
[----:B-1----:R-:W-:Y:S05]  /*2a80*/  @!P0 BRA `(.L_x_46) ;  /* 0x00000048005c8947 */ /* 0x002fea0003800000 */
.L_x_45:
[----:B------:R-:W-:-:S04]  /*2a90*/  UIADD3 UR4, UPT, UPT, UR6, 0x1, URZ ;  /* 0x0000000106047890 */ /* 0x000fc8000fffe0ff */
[----:B------:R-:W-:-:S04]  /*2aa0*/  UISETP.NE.AND UP0, UPT, UR4, 0x2, UPT ;  /* 0x000000020400788c */ /* 0x000fc8000bf05270 */
[----:B------:R-:W-:Y:S02]  /*2ab0*/  USEL UR7, URZ, 0x1, UP0 ;  /* 0x00000001ff077887 */ /* 0x000fe40008000000 */
[----:B------:R-:W-:-:S04]  /*2ac0*/  USEL UR4, UR4, URZ, UP0 ;  /* 0x000000ff04047287 */ /* 0x000fc80008000000 */
[----:B------:R-:W-:Y:S01]  /*2ad0*/  ULEA UR4, UR4, UR37, 0x3 ;  /* 0x0000002504047291 */ /* 0x000fe2000f8e18ff */
[----:B-1----:R-:W-:-:S04]  /*2ae0*/  LOP3.LUT R2, R12, UR7, RZ, 0x3c, !PT ;  /* 0x000000070c027c12 */ /* 0x002fc8000f8e3cff */
[----:B------:R-:W-:-:S04]  /*2af0*/  SHF.L.U32 R0, R2, 0x1f, RZ ;  /* 0x0000001f02007819 */ /* 0x000fc800000006ff */
[----:B------:R-:W1:Y:S02]  /*2b00*/  SYNCS.PHASECHK.TRANS64 P0, [UR4+0x90], R0 ;  /* 0x00009000ff0075a7 */ /* 0x000e640008001004 */
[----:B-1----:R-:W-:Y:S05]  /*2b10*/  @P0 EXIT ;  /* 0x000000000000094d */ /* 0x002fea0003800000 */
[----:B------:R-:W-:Y:S02]  /*2b20*/  SHF.L.U32 R2, R2, 0x1f, RZ ;  /* 0x0000001f02027819 */ /* 0x000fe400000006ff */
[----:B------:R-:W-:-:S07]  /*2b30*/  MOV R0, UR4 ;  /* 0x0000000400007c02 */ /* 0x000fce0008000f00 */
.L_x_47:
[----:B-1----:R1:W2:Y:S02]  /*2b40*/  SYNCS.PHASECHK.TRANS64.TRYWAIT P0, [R0+URZ+0x90], R2 ;  /* 0x00009002000075a7 */ /* 0x0022a400080011ff */
[----:B--2---:R-:W-:Y:S05]  /*2b50*/  @!P0 NANOSLEEP.SYNCS 0x989680 ;  /* 0x009896800000895d */ /* 0x004fea0003900000 */
[----:B------:R-:W2:Y:S02]  /*2b60*/  @!P0 SYNCS.PHASECHK.TRANS64 P0, [R0+URZ+0x90], R2 ;  /* 0x00009002000085a7 */ /* 0x000ea400080010ff */
[----:B--2---:R-:W-:Y:S05]  /*2b70*/  @P0 EXIT ;  /* 0x000000000000094d */ /* 0x004fea0003800000 */
[----:B------:R-:W-:Y:S05]  /*2b80*/  BRA `(.L_x_47) ;  /* 0xfffffffc00ec7947 */ /* 0x000fea000383ffff */
.L_x_40:
[----:B------:R-:W-:-:S09]  /*2b90*/  UISETP.NE.AND UP1, UPT, UR8, URZ, UPT ;  /* 0x000000ff0800728c */ /* 0x000fd2000bf25270 */
[----:B------:R-:W-:Y:S05]  /*2ba0*/  BRA.U UP1, `(.L_x_48) ;  /* 0x00000011013c7547 */ /* 0x000fea000b800000 */
[----:B------:R-:W-:Y:S01]  /*2bb0*/  UMOV UR4, 0x40 ;  /* 0x0000004000047882 */ /* 0x000fe20000000000 */
[----:B------:R-:W-:Y:S01]  /*2bc0*/  NOP ;  /* 0x0000000000007918 */ /* 0x000fe20000000000 */
[----:B------:R-:W-:Y:S01]  /*2bd0*/  ULEA UR4, UR37, UR4, 0x18 ;  /* 0x0000000425047291 */ /* 0x000fe2000f8ec0ff */
[----:B------:R-:W-:Y:S02]  /*2be0*/  UMOV UR5, 0x400 ;  /* 0x0000040000057882 */ /* 0x000fe40000000000 */
[----:B------:R-:W-:-:S06]  /*2bf0*/  ULEA UR37, UR37, UR5, 0x18 ;  /* 0x0000000525257291 */ /* 0x000fcc000f8ec0ff */
[----:B------:R-:W1:Y:S02]  /*2c00*/  LDS.U8 R0, [UR4+0x1c] ;  /* 0x00001c04ff007984 */ /* 0x000e640008000000 */
[----:B-1----:R-:W-:-:S13]  /*2c10*/  ISETP.NE.AND P0, PT, R0, RZ, PT ;  /* 0x000000ff0000720c */ /* 0x002fda0003f05270 */
[----:B------:R-:W-:Y:S05]  /*2c20*/  @P0 BRA `(.L_x_49) ;  /* 0x0000000000580947 */ /* 0x000fea0003800000 */
[----:B------:R-:W-:-:S13]  /*2c30*/  ELECT P0, URZ, PT ;  /* 0x0000000000ff782f */ /* 0x000fda0003800000 */
[----:B------:R-:W-:Y:S05]  /*2c40*/  @!P0 BRA `(.L_x_50) ;  /* 0x0000000000608947 */ /* 0x000fea0003800000 */
[----:B------:R-:W-:Y:S01]  /*2c50*/  UMOV UR5, 0x10 ;  /* 0x0000001000057882 */ /* 0x000fe20000000000 */
[----:B------:R-:W-:Y:S01]  /*2c60*/  HFMA2 R0, -RZ, RZ, 0, 5.9604644775390625e-08 ;  /* 0x00000001ff007431 */ /* 0x000fe200000001ff */
[----:B------:R-:W-:-:S03]  /*2c70*/  MOV R2, 0xffff ;  /* 0x0000ffff00027802 */ /* 0x000fc60000000f00 */
[----:B------:R-:W-:Y:S04]  /*2c80*/  DEPBAR.LE SB1, 0x36 ;  /* 0x00009d800000791a */ /* 0x000fe80000000000 */
[----:B------:R-:W1:Y:S02]  /*2c90*/  UTCATOMSWS.FIND_AND_SET.ALIGN UP0, UR5, UR5 ;  /* 0x00000005000575e3 */ /* 0x000e640008000800 */
[----:B-1----:R-:W-:Y:S01]  /*2ca0*/  MOV R3, UR5 ;  /* 0x0000000500037c02 */ /* 0x002fe20008000f00 */
[----:B------:R-:W-:Y:S06]  /*2cb0*/  BRA.U UP0, `(.L_x_51) ;  /* 0x0000000100187547 */ /* 0x000fec000b800000 */
.L_x_52:
[----:B------:R-:W-:Y:S05]  /*2cc0*/  NANOSLEEP 0x64 ;  /* 0x000000640000795d */ /* 0x000fea0003800000 */
[----:B------:R-:W-:-:S05]  /*2cd0*/  UMOV UR5, 0x10 ;  /* 0x0000001000057882 */ /* 0x000fca0000000000 */
[----:B------:R-:W-:Y:S04]  /*2ce0*/  DEPBAR.LE SB1, 0x36 ;  /* 0x00009d800000791a */ /* 0x000fe80000000000 */
[----:B------:R-:W1:Y:S02]  /*2cf0*/  UTCATOMSWS.FIND_AND_SET.ALIGN UP0, UR5, UR5 ;  /* 0x00000005000575e3 */ /* 0x000e640008000800 */
[----:B-1----:R-:W-:Y:S01]  /*2d00*/  MOV R3, UR5 ;  /* 0x0000000500037c02 */ /* 0x002fe20008000f00 */
[----:B------:R-:W-:Y:S05]  /*2d10*/  BRA.U !UP0, `(.L_x_52) ;  /* 0xfffffffd08e87547 */ /* 0x000fea000b83ffff */
.L_x_51:
[-C--:B------:R-:W-:Y:S02]  /*2d20*/  SHF.L.U32 R2, R2, R3.reuse, RZ ;  /* 0x0000000302027219 */ /* 0x080fe400000006ff */
[----:B------:R-:W-:Y:S01]  /*2d30*/  SHF.L.U32 R0, R0, R3, RZ ;  /* 0x0000000300007219 */ /* 0x000fe200000006ff */
[----:B------:R-:W-:Y:S02]  /*2d40*/  IMAD.SHL.U32 R3, R3, 0x20, RZ ;  /* 0x0000002003037824 */ /* 0x000fe400078e00ff */
[----:B------:R1:W-:Y:S04]  /*2d50*/  ATOMS.OR RZ, [UR4+0x14], R2 ;  /* 0x00001402ffff798c */ /* 0x0003e8000b000004 */
[----:B------:R1:W-:Y:S04]  /*2d60*/  ATOMS.OR RZ, [UR4+0x18], R0 ;  /* 0x00001800ffff798c */ /* 0x0003e8000b000004 */
[----:B------:R1:W-:Y:S01]  /*2d70*/  STS [UR37+0x130], R3 ;  /* 0x00013003ff007988 */ /* 0x0003e20008000825 */
[----:B------:R-:W-:Y:S05]  /*2d80*/  BRA `(.L_x_50) ;  /* 0x0000000000107947 */ /* 0x000fea0003800000 */
.L_x_49:
[----:B------:R-:W-:Y:S02]  /*2d90*/  MOV R0, 0xffffffff ;  /* 0xffffffff00007802 */ /* 0x000fe40000000f00 */
[----:B------:R-:W-:-:S03]  /*2da0*/  MOV R2, 0x2dd0 ;  /* 0x00002dd000027802 */ /* 0x000fc60000000f00 */
[----:B------:R1:W-:Y:S04]  /*2db0*/  STS [UR37+0x130], R0 ;  /* 0x00013000ff007988 */ /* 0x0003e80008000825 */
[----:B-1-3-5:R-:W-:Y:S05]  /*2dc0*/  CALL.REL.NOINC `($__internal_1_$__cuda_sm10x_tcgen05_guardrail_trap_phase_invalid_during_alloc) ;  /* 0x0000004c00307944 */ /* 0x02afea0003c00000 */
.L_x_50:
[----:B------:R-:W-:Y:S05]  /*2dd0*/  WARPSYNC.ALL ;  /* 0x0000000000007948 */ /* 0x000fea0003800000 */
[----:B------:R-:W2:Y:S01]  /*2de0*/  S2UR UR5, SR_CgaCtaId ;  /* 0x00000000000579c3 */ /* 0x000ea20000008800 */
[----:B------:R-:W-:Y:S01]  /*2df0*/  UMOV UR4, 0x400 ;  /* 0x0000040000047882 */ /* 0x000fe20000000000 */
[----:B------:R-:W-:-:S06]  /*2e00*/  NOP ;  /* 0x0000000000007918 */ /* 0x000fcc0000000000 */
[----:B------:R-:W-:Y:S06]  /*2e10*/  BAR.ARV 0x6, 0xa0 ;  /* 0x0182800000007b1d */ /* 0x000fec0000002000 */
[----:B------:R-:W4:Y:S01]  /*2e20*/  LDCU UR7, c[0x0][0x38c] ;  /* 0x00007180ff0777ac */ /* 0x000f220008000800 */
[----:B------:R-:W-:Y:S01]  /*2e30*/  IMAD.MOV.U32 R11, RZ, RZ, 0x1 ;  /* 0x00000001ff0b7424 */ /* 0x000fe200078e00ff */
[----:B------:R-:W-:Y:S01]  /*2e40*/  CS2R R8, SRZ ;  /* 0x0000000000087805 */ /* 0x000fe2000001ff00 */
[----:B------:R-:W-:Y:S01]  /*2e50*/  IMAD.MOV.U32 R10, RZ, RZ, RZ ;  /* 0x000000ffff0a7224 */ /* 0x000fe200078e00ff */
[----:B------:R-:W3:Y:S01]  /*2e60*/  LDCU UR6, c[0x0][0x38c] ;  /* 0x00007180ff0677ac */ /* 0x000ee20008000800 */
[----:B------:R-:W-:Y:S01]  /*2e70*/  UMOV UR15, URZ ;  /* 0x000000ff000f7c82 */ /* 0x000fe20008000000 */
[----:B------:R-:W-:Y:S01]  /*2e80*/  UMOV UR14, URZ ;  /* 0x000000ff000e7c82 */ /* 0x000fe20008000000 */
[----:B--2---:R-:W-:Y:S01]  /*2e90*/  ULEA UR5, UR5, UR4, 0x18 ;  /* 0x0000000405057291 */ /* 0x004fe2000f8ec0ff */
[----:B------:R-:W-:Y:S01]  /*2ea0*/  UMOV UR32, 0x0 ;  /* 0x0000000000207882 */ /* 0x000fe20000000000 */
[----:B------:R-:W-:-:S02]  /*2eb0*/  UMOV UR33, 0x4100010 ;  /* 0x0410001000217882 */ /* 0x000fc40000000000 */
[----:B------:R-:W-:Y:S02]  /*2ec0*/  UIADD3 UR9, UPT, UPT, UR5, 0x3400, URZ ;  /* 0x0000340005097890 */ /* 0x000fe4000fffe0ff */
[----:B------:R-:W-:Y:S02]  /*2ed0*/  UIADD3 UR10, UPT, UPT, UR5, 0x13400, URZ ;  /* 0x00013400050a7890 */ /* 0x000fe4000fffe0ff */
[----:B----4-:R-:W-:Y:S01]  /*2ee0*/  UIADD3 UR7, UPT, UPT, UR7, 0x7f, URZ ;  /* 0x0000007f07077890 */ /* 0x010fe2000fffe0ff */
[----:B-1----:R-:W1:Y:S01]  /*2ef0*/  LDS R0, [UR5+0x130] ;  /* 0x00013005ff007984 */ /* 0x002e620008000800 */
[----:B------:R-:W-:Y:S02]  /*2f00*/  USHF.R.U32.HI UR9, URZ, 0x4, UR9 ;  /* 0x00000004ff097899 */ /* 0x000fe40008011609 */
[----:B------:R-:W-:Y:S02]  /*2f10*/  USHF.R.S32.HI UR4, URZ, 0x1f, UR7 ;  /* 0x0000001fff047899 */ /* 0x000fe40008011407 */
[----:B------:R-:W-:-:S02]  /*2f20*/  USHF.R.U32.HI UR10, URZ, 0x4, UR10 ;  /* 0x00000004ff0a7899 */ /* 0x000fc4000801160a */
[----:B------:R-:W-:Y:S02]  /*2f30*/  ULEA.HI UR4, UR4, UR7, URZ, 0x7 ;  /* 0x0000000704047291 */ /* 0x000fe4000f8f38ff */
[----:B------:R-:W-:Y:S02]  /*2f40*/  ULOP3.LUT UR9, UR9, 0x3fff, URZ, 0xc0, !UPT ;  /* 0x00003fff09097892 */ /* 0x000fe4000f8ec0ff */
[----:B------:R-:W-:Y:S02]  /*2f50*/  USHF.R.S32.HI UR4, URZ, 0x7, UR4 ;  /* 0x00000007ff047899 */ /* 0x000fe40008011404 */
[----:B------:R-:W-:Y:S02]  /*2f60*/  ULOP3.LUT UR10, UR10, 0x3fff, URZ, 0xc0, !UPT ;  /* 0x00003fff0a0a7892 */ /* 0x000fe4000f8ec0ff */
[----:B------:R-:W-:Y:S01]  /*2f70*/  UISETP.LT.AND UP0, UPT, UR4, 0x1, UPT ;  /* 0x000000010400788c */ /* 0x000fe2000bf01270 */
[----:B------:R-:W-:Y:S01]  /*2f80*/  UMOV UR30, 0x0 ;  /* 0x00000000001e7882 */ /* 0x000fe20000000000 */
[----:B------:R-:W-:-:S02]  /*2f90*/  UMOV UR31, 0x4100010 ;  /* 0x04100010001f7882 */ /* 0x000fc40000000000 */
[----:B------:R-:W-:Y:S01]  /*2fa0*/  USEL UR8, UR4, 0x1, !UP0 ;  /* 0x0000000104087887 */ /* 0x000fe2000c000000 */
[----:B------:R-:W-:Y:S01]  /*2fb0*/  UMOV UR28, 0x0 ;  /* 0x00000000001c7882 */ /* 0x000fe20000000000 */
[----:B------:R-:W-:Y:S01]  /*2fc0*/  UMOV UR29, 0x4100010 ;  /* 0x04100010001d7882 */ /* 0x000fe20000000000 */
[----:B------:R-:W-:Y:S01]  /*2fd0*/  UMOV UR26, 0x0 ;  /* 0x00000000001a7882 */ /* 0x000fe20000000000 */
[----:B------:R-:W-:Y:S01]  /*2fe0*/  UMOV UR27, 0x4100010 ;  /* 0x04100010001b7882 */ /* 0x000fe20000000000 */
[----:B------:R-:W-:Y:S01]  /*2ff0*/  UMOV UR24, 0x0 ;  /* 0x0000000000187882 */ /* 0x000fe20000000000 */
[----:B------:R-:W-:Y:S01]  /*3000*/  UMOV UR25, 0x4100010 ;  /* 0x0410001000197882 */ /* 0x000fe20000000000 */
[----:B------:R-:W-:Y:S01]  /*3010*/  UMOV UR22, 0x0 ;  /* 0x0000000000167882 */ /* 0x000fe20000000000 */
[----:B------:R-:W-:Y:S01]  /*3020*/  UMOV UR23, 0x4100010 ;  /* 0x0410001000177882 */ /* 0x000fe20000000000 */
[----:B------:R-:W-:Y:S02]  /*3030*/  ULOP3.LUT UR9, UR9, 0x10000, URZ, 0xfc, !UPT ;  /* 0x0001000009097892 */ /* 0x000fe4000f8efcff */
[----:B------:R-:W-:-:S02]  /*3040*/  ULOP3.LUT UR10, UR10, 0x10000, URZ, 0xfc, !UPT ;  /* 0x000100000a0a7892 */ /* 0x000fc4000f8efcff */
[----:B------:R-:W-:Y:S02]  /*3050*/  UIADD3 UR8, UPT, UPT, -UR8, URZ, URZ ;  /* 0x000000ff08087290 */ /* 0x000fe4000fffe1ff */
[----:B---3--:R-:W-:Y:S01]  /*3060*/  UISETP.GE.AND UP3, UPT, UR6, 0x1, UPT ;  /* 0x000000010600788c */ /* 0x008fe2000bf66270 */
[----:B------:R-:W-:Y:S01]  /*3070*/  UMOV UR20, 0x0 ;  /* 0x0000000000147882 */ /* 0x000fe20000000000 */
[----:B------:R-:W-:Y:S01]  /*3080*/  UMOV UR21, 0x4100010 ;  /* 0x0410001000157882 */ /* 0x000fe20000000000 */
[----:B------:R-:W-:Y:S01]  /*3090*/  UMOV UR18, 0x0 ;  /* 0x0000000000127882 */ /* 0x000fe20000000000 */
[----:B-1----:R-:W-:Y:S01]  /*30a0*/  R2UR UR16, R0 ;  /* 0x00000000001072ca */ /* 0x002fe200000e0000 */
[----:B------:R-:W-:-:S14]  /*30b0*/  UMOV UR19, 0x4100010 ;  /* 0x0410001000137882 */ /* 0x000fdc0000000000 */
.L_x_59:
[----:B------:R-:W-:Y:S02]  /*30c0*/  LEA R0, R10, UR5, 0x3 ;  /* 0x000000050a007c11 */ /* 0x000fe4000f8e18ff */
[----:B------:R-:W-:Y:S02]  /*30d0*/  SHF.L.U32 R2, R9, 0x1f, RZ ;  /* 0x0000001f09027819 */ /* 0x000fe400000006ff */
[----:B------:R-:W-:Y:S01]  /*30e0*/  PLOP3.LUT P0, PT, PT, PT, UP3, 0x80, 0x8 ;  /* 0x000000000008781c */ /* 0x000fe20003f0f038 */
[----:B------:R-:W-:Y:S01]  /*30f0*/  VIADD R3, R0, 0x90 ;  /* 0x0000009000037836 */ /* 0x000fe20000000000 */
[----:B-1----:R-:W1:Y:S02]  /*3100*/  SYNCS.PHASECHK.TRANS64.TRYWAIT P1, [R0+URZ+0x80], R2 ;  /* 0x00008002000075a7 */ /* 0x002e6400080211ff */
[----:B-1-3--:R-:W-:Y:S09]  /*3110*/  @!P1 BRA `(.L_x_53) ;  /* 0x0000004000d09947 */ /* 0x00aff20003800000 */
.L_x_130:
[----:B------:R-:W-:Y:S01]  /*3120*/  LEA R4, R10, UR5, 0x4 ;  /* 0x000000050a047c11 */ /* 0x000fe2000f8e20ff */
[----:B------:R-:W-:Y:S01]  /*3130*/  @UP3 ULEA UR7, UR14, UR5, 0x3 ;  /* 0x000000050e073291 */ /* 0x000fe2000f8e18ff */
[----:B------:R-:W-:Y:S01]  /*3140*/  PLOP3.LUT P2, PT, PT, PT, PT, 0x80, 0x8 ;  /* 0x000000000008781c */ /* 0x000fe20003f4f070 */
[----:B------:R-:W-:Y:S01]  /*3150*/  ULEA UR6, UR15, UR5, 0x3 ;  /* 0x000000050f067291 */ /* 0x000fe2000f8e18ff */
[----:B------:R-:W-:Y:S01]  /*3160*/  PRMT R3, RZ, 0x654, R3 ;  /* 0x00000654ff037816 */ /* 0x000fe20000000003 */
[----:B------:R-:W-:Y:S01]  /*3170*/  ULEA.HI UR11, UR15, UR15, URZ, 0x1 ;  /* 0x0000000f0f0b7291 */ /* 0x000fe2000f8f08ff */
[----:B------:R-:W2:Y:S01]  /*3180*/  LDS.128 R4, [R4+0x110] ;  /* 0x0001100004047984 */ /* 0x000ea20000000c00 */
[----:B-1----:R-:W-:Y:S02]  /*3190*/  @P0 SHF.L.U32 R2, R8, 0x1f, RZ ;  /* 0x0000001f08020819 */ /* 0x002fe400000006ff */
[----:B------:R-:W-:Y:S01]  /*31a0*/  SHF.L.U32 R0, R11, 0x1f, RZ ;  /* 0x0000001f0b007819 */ /* 0x000fe200000006ff */
[----:B------:R-:W-:Y:S01]  /*31b0*/  @!PT LDS RZ, [RZ] ;  /* 0x00000000fffff984 */ /* 0x000fe20000000800 */
[----:B------:R-:W-:Y:S01]  /*31c0*/  @!PT LDS RZ, [RZ] ;  /* 0x00000000fffff984 */ /* 0x000fe20000000800 */
[----:B------:R-:W-:Y:S01]  /*31d0*/  @!PT LDS RZ, [RZ] ;  /* 0x00000000fffff984 */ /* 0x000fe20000000800 */
[----:B------:R-:W-:Y:S01]  /*31e0*/  @!PT LDS RZ, [RZ] ;  /* 0x00000000fffff984 */ /* 0x000fe20000000800 */
[----:B------:R1:W-:Y:S06]  /*31f0*/  MEMBAR.ALL.CTA ;  /* 0x0000000000007992 */ /* 0x0003ec0000008000 */
[----:B-1----:R-:W1:Y:S02]  /*3200*/  FENCE.VIEW.ASYNC.S ;  /* 0x00000000000073c6 */ /* 0x002e640000000000 */
[----:B-1----:R1:W-:Y:S01]  /*3210*/  SYNCS.ARRIVE.TRANS64.RED.A1T0 RZ, [R3+URZ], RZ ;  /* 0x000000ff03ff79a7 */ /* 0x0023e200081004ff */
[----:B------:R1:W3:Y:S01]  /*3220*/  @P0 SYNCS.PHASECHK.TRANS64.TRYWAIT P2, [UR7], R2 ;  /* 0x00000002ff0005a7 */ /* 0x0002e20008041107 */
[----:B------:R-:W-:-:S02]  /*3230*/  USHF.L.U32 UR7, UR11, 0x5, URZ ;  /* 0x000000050b077899 */ /* 0x000fc400080006ff */
[----:B------:R-:W-:Y:S01]  /*3240*/  ULOP3.LUT UR11, UR11, 0xffe, URZ, 0xc0, !UPT ;  /* 0x00000ffe0b0b7892 */ /* 0x000fe2000f8ec0ff */
[----:B--2---:R-:W-:Y:S01]  /*3250*/  LOP3.LUT P1, RZ, R6, 0x1, RZ, 0xc0, !PT ;  /* 0x0000000106ff7812 */ /* 0x004fe2000782c0ff */
[----:B------:R-:W-:Y:S02]  /*3260*/  ULOP3.LUT UR7, UR7, 0xffffffc0, URZ, 0xc0, !UPT ;  /* 0xffffffc007077892 */ /* 0x000fe4000f8ec0ff */
[----:B------:R-:W-:Y:S02]  /*3270*/  UIADD3 UR11, UPT, UPT, -UR11, UR15, URZ ;  /* 0x0000000f0b0b7290 */ /* 0x000fe4000fffe1ff */
[----:B------:R-:W-:-:S04]  /*3280*/  UIADD3 UR7, UPT, UPT, UR16, UR7, URZ ;  /* 0x0000000710077290 */ /* 0x000fc8000fffe0ff */
[----:B------:R-:W-:Y:S01]  /*3290*/  ULEA UR7, UR11, UR7, 0x14 ;  /* 0x000000070b077291 */ /* 0x000fe2000f8ea0ff */
[----:B------:R-:W2:Y:S02]  /*32a0*/  SYNCS.PHASECHK.TRANS64.TRYWAIT P0, [UR6+0xc0], R0 ;  /* 0x0000c000ff0075a7 */ /* 0x000ea40008001106 */
[----:B-123--:R-:W-:Y:S09]  /*32b0*/  @!P0 BRA `(.L_x_54) ;  /* 0x00000040007c8947 */ /* 0x00eff20003800000 */
.L_x_132:
[----:B------:R-:W-:Y:S01]  /*32c0*/  IADD3 R10, PT, PT, R10, 0x1, RZ ;  /* 0x000000010a0a7810 */ /* 0x000fe20007ffe0ff */
[----:B------:R-:W-:Y:S06]  /*32d0*/  BRA.U !UP3, `(.L_x_55) ;  /* 0x000000050b107547 */ /* 0x000fec000b800000 */
[----:B------:R-:W-:Y:S01]  /*32e0*/  UPLOP3.LUT UP4, UPT, UPT, UPT, UPT, 0x40, 0x4 ;  /* 0x000000000004789c */ /* 0x000fe20003f8e870 */
[----:B------:R-:W-:Y:S01]  /*32f0*/  UMOV UR13, UR8 ;  /* 0x00000008000d7c82 */ /* 0x000fe20008000000 */
[----:B------:R-:W-:Y:S01]  /*3300*/  UMOV UR12, UR4 ;  /* 0x00000004000c7c82 */ /* 0x000fe20008000000 */
[----:B------:R-:W-:-:S08]  /*3310*/  UMOV UR17, UR14 ;  /* 0x0000000e00117c82 */ /* 0x000fd00008000000 */
.L_x_58:
[----:B------:R-:W-:Y:S02]  /*3320*/  UIADD3 UR13, UPT, UPT, UR13, 0x1, URZ ;  /* 0x000000010d0d7890 */ /* 0x000fe4000fffe0ff */
[----:B--2---:R-:W-:Y:S02]  /*3330*/  ULEA UR11, UR17, UR5, 0x3 ;  /* 0x00000005110b7291 */ /* 0x004fe4000f8e18ff */
[----:B------:R-:W-:Y:S01]  /*3340*/  UISETP.NE.AND UP0, UPT, UR13, URZ, UPT ;  /* 0x000000ff0d00728c */ /* 0x000fe2000bf05270 */
[----:B---3--:R-:W-:Y:S10]  /*3350*/  @P2 BRA `(.L_x_56) ;  /* 0x00000000000c2947 */ /* 0x008ff40003800000 */
[----:B-1----:R-:W-:Y:S04]  /*3360*/  SHF.L.U32 R2, R8, 0x1f, RZ ;  /* 0x0000001f08027819 */ /* 0x002fe800000006ff */
[----:B------:R-:W1:Y:S02]  /*3370*/  SYNCS.PHASECHK.TRANS64.TRYWAIT P0, [UR11], R2 ;  /* 0x00000002ff0075a7 */ /* 0x000e64000800110b */
[----:B-1----:R-:W-:Y:S05]  /*3380*/  @!P0 BRA `(.L_x_57) ;  /* 0x0000004000608947 */ /* 0x002fea0003800000 */
.L_x_56:
[----:B------:R-:W-:Y:S01]  /*3390*/  UISETP.NE.AND UP1, UPT, UR12, 0x1, UPT ;  /* 0x000000010c00788c */ /* 0x000fe2000bf25270 */
[----:B------:R-:W-:Y:S01]  /*33a0*/  PLOP3.LUT P2, PT, PT, PT, PT, 0x80, 0x8 ;  /* 0x000000000008781c */ /* 0x000fe20003f4f070 */
[----:B------:R-:W-:Y:S02]  /*33b0*/  UIADD3 UR14, UPT, UPT, UR17, 0x1, URZ ;  /* 0x00000001110e7890 */ /* 0x000fe4000fffe0ff */
[----:B------:R-:W-:Y:S02]  /*33c0*/  ULEA UR64, UR17, UR10, 0xa ;  /* 0x0000000a11407291 */ /* 0x000fe4000f8e50ff */
[----:B------:R-:W-:Y:S01]  /*33d0*/  UISETP.NE.AND UP2, UPT, UR14, 0x4, UPT ;  /* 0x000000040e00788c */ /* 0x000fe2000bf45270 */
[----:B------:R-:W-:Y:S01]  /*33e0*/  PLOP3.LUT P0, PT, PT, PT, UP1, 0x80, 0x8 ;  /* 0x000000000008781c */ /* 0x000fe20003f0f018 */
[----:B------:R-:W-:Y:S02]  /*33f0*/  ULEA UR62, UR17, UR9, 0xa ;  /* 0x00000009113e7291 */ /* 0x000fe4000f8e50ff */
[----:B------:R-:W-:Y:S02]  /*3400*/  USEL UR35, URZ, 0x1, UP2 ;  /* 0x00000001ff237887 */ /* 0x000fe40009000000 */
[----:B------:R-:W-:Y:S02]  /*3410*/  USEL UR14, UR14, URZ, UP2 ;  /* 0x000000ff0e0e7287 */ /* 0x000fe40009000000 */
[----:B------:R-:W-:Y:S02]  /*3420*/  UIADD3 UR60, UPT, UPT, UR64, 0x2, URZ ;  /* 0x00000002403c7890 */ /* 0x000fe4000fffe0ff */
[----:B------:R-:W-:Y:S01]  /*3430*/  @UP1 ULEA UR34, UR14, UR5, 0x3 ;  /* 0x000000050e221291 */ /* 0x000fe2000f8e18ff */
[----:B------:R-:W-:Y:S01]  /*3440*/  LOP3.LUT R8, R8, UR35, RZ, 0x3c, !PT ;  /* 0x0000002308087c12 */ /* 0x000fe2000f8e3cff */
[----:B------:R-:W-:Y:S02]  /*3450*/  UIADD3 UR58, UPT, UPT, UR62, 0x2, URZ ;  /* 0x000000023e3a7890 */ /* 0x000fe4000fffe0ff */
[----:B------:R-:W-:Y:S01]  /*3460*/  UIADD3 UR56, UPT, UPT, UR64, 0x4, URZ ;  /* 0x0000000440387890 */ /* 0x000fe2000fffe0ff */
[----:B-1----:R-:W-:Y:S01]  /*3470*/  @P0 SHF.L.U32 R0, R8, 0x1f, RZ ;  /* 0x0000001f08000819 */ /* 0x002fe200000006ff */
[----:B------:R-:W-:Y:S02]  /*3480*/  UIADD3 UR54, UPT, UPT, UR62, 0x4, URZ ;  /* 0x000000043e367890 */ /* 0x000fe4000fffe0ff */
[----:B------:R-:W-:Y:S01]  /*3490*/  UIADD3 UR52, UPT, UPT, UR64, 0x6, URZ ;  /* 0x0000000640347890 */ /* 0x000fe2000fffe0ff */
[----:B------:R2:W3:Y:S01]  /*34a0*/  @P0 SYNCS.PHASECHK.TRANS64.TRYWAIT P2, [UR34], R0 ;  /* 0x00000000ff0005a7 */ /* 0x0004e20008041122 */
[----:B------:R-:W-:Y:S02]  /*34b0*/  UIADD3 UR50, UPT, UPT, UR62, 0x6, URZ ;  /* 0x000000063e327890 */ /* 0x000fe4000fffe0ff */
        /* <DEDUP_REMOVED lines=9> */
[----:B------:R-:W-:Y:S01]  /*3550*/  UIADD3 UR12, UPT, UPT, UR12, -0x1, URZ ;  /* 0xffffffff0c0c7890 */ /* 0x000fe2000fffe0ff */
[----:B------:R-:W-:Y:S01]  /*3560*/  UMOV UR65, 0x40004040 ;  /* 0x4000404000417882 */ /* 0x000fe20000000000 */
[----:B------:R-:W-:Y:S01]  /*3570*/  UMOV UR63, 0x40004040 ;  /* 0x40004040003f7882 */ /* 0x000fe20000000000 */
[----:B------:R-:W-:Y:S01]  /*3580*/  UMOV UR61, 0x40004040 ;  /* 0x40004040003d7882 */ /* 0x000fe20000000000 */
[----:B------:R2:W-:Y:S01]  /*3590*/  UTCHMMA gdesc[UR62], gdesc[UR64], tmem[UR7], tmem[UR32], idesc[UR33], UP4 ;  /* 0x00ff20403e0075ea */ /* 0x0005e2000a000007 */
[----:B------:R-:W-:Y:S01]  /*35a0*/  UPLOP3.LUT UP4, UPT, UPT, UPT, UPT, 0x80, 0x8 ;  /* 0x000000000008789c */ /* 0x000fe20003f8f070 */
[----:B------:R-:W-:Y:S01]  /*35b0*/  UMOV UR59, 0x40004040 ;  /* 0x40004040003b7882 */ /* 0x000fe20000000000 */
[----:B------:R-:W-:Y:S01]  /*35c0*/  UMOV UR57, 0x40004040 ;  /* 0x4000404000397882 */ /* 0x000fe20000000000 */
[----:B------:R2:W-:Y:S01]  /*35d0*/  UTCHMMA gdesc[UR58], gdesc[UR60], tmem[UR7], tmem[UR30], idesc[UR31], UPT ;  /* 0x00ff1e3c3a0075ea */ /* 0x0005e2000b800007 */
        /* <DEDUP_REMOVED lines=14> */
[----:B------:R-:W-:Y:S01]  /*36c0*/  UMOV UR35, 0x40004040 ;  /* 0x4000404000237882 */ /* 0x000fe20000000000 */
[----:B------:R2:W-:Y:S01]  /*36d0*/  UTCHMMA gdesc[UR38], gdesc[UR40], tmem[UR7], tmem[UR20], idesc[UR21], UPT ;  /* 0x00ff1428260075ea */ /* 0x0005e2000b800007 */
[----:B------:R2:W-:Y:S01]  /*36e0*/  UTCHMMA gdesc[UR34], gdesc[UR36], tmem[UR7], tmem[UR18], idesc[UR19], UPT ;  /* 0x00ff1224220075ea */ /* 0x0005e2000b800007 */
[----:B------:R2:W-:Y:S01]  /*36f0*/  UTCBAR [UR11], URZ ;  /* 0x000000ff0b0073e9 */ /* 0x0005e200080000ff */
[----:B------:R-:W-:Y:S01]  /*3700*/  UMOV UR17, UR14 ;  /* 0x0000000e00117c82 */ /* 0x000fe20008000000 */
[----:B------:R-:W-:Y:S05]  /*3710*/  BRA.U UP0, `(.L_x_58) ;  /* 0xfffffffd00007547 */ /* 0x000fea000b83ffff */
.L_x_55:
[----:B------:R-:W-:Y:S01]  /*3720*/  UIADD3 UR15, UPT, UPT, UR15, 0x1, URZ ;  /* 0x000000010f0f7890 */ /* 0x000fe2000fffe0ff */
[C---:B------:R-:W-:Y:S01]  /*3730*/  ISETP.NE.AND P0, PT, R10.reuse, 0x2, PT ;  /* 0x000000020a00780c */ /* 0x040fe20003f05270 */
[----:B--2---:R-:W-:Y:S02]  /*3740*/  UIADD3 UR7, UPT, UPT, UR6, 0xa0, URZ ;  /* 0x000000a006077890 */ /* 0x004fe4000fffe0ff */
[----:B------:R-:W-:Y:S01]  /*3750*/  UISETP.NE.AND UP0, UPT, UR15, 0x4, UPT ;  /* 0x000000040f00788c */ /* 0x000fe2000bf05270 */
[----:B-1----:R-:W-:Y:S02]  /*3760*/  SEL R0, RZ, 0x1, P0 ;  /* 0x00000001ff007807 */ /* 0x002fe40000000000 */
[----:B------:R-:W-:Y:S01]  /*3770*/  SEL R10, R10, RZ, P0 ;  /* 0x000000ff0a0a7207 */ /* 0x000fe20000000000 */
[----:B------:R-:W-:Y:S01]  /*3780*/  USEL UR6, URZ, 0x1, UP0 ;  /* 0x00000001ff067887 */ /* 0x000fe20008000000 */
[----:B------:R-:W-:Y:S01]  /*3790*/  LOP3.LUT R9, R9, R0, RZ, 0x3c, !PT ;  /* 0x0000000009097212 */ /* 0x000fe200078e3cff */
[----:B------:R-:W-:Y:S01]  /*37a0*/  USEL UR15, UR15, URZ, UP0 ;  /* 0x000000ff0f0f7287 */ /* 0x000fe20008000000 */
[----:B------:R1:W-:Y:S03]  /*37b0*/  UTCBAR [UR7], URZ ;  /* 0x000000ff070073e9 */ /* 0x0003e600080000ff */
[----:B------:R-:W-:Y:S01]  /*37c0*/  LOP3.LUT R11, R11, UR6, RZ, 0x3c, !PT ;  /* 0x000000060b0b7c12 */ /* 0x000fe2000f8e3cff */
[----:B------:R-:W-:Y:S07]  /*37d0*/  @P1 BRA `(.L_x_59) ;  /* 0xfffffff800381947 */ /* 0x000fee000383ffff */
[----:B------:R-:W2:Y:S01]  /*37e0*/  S2UR UR4, SR_CgaCtaId ;  /* 0x00000000000479c3 */ /* 0x000ea20000008800 */
[----:B------:R-:W-:Y:S01]  /*37f0*/  ELECT P0, URZ, PT ;  /* 0x0000000000ff782f */ /* 0x000fe20003800000 */
[----:B------:R-:W-:Y:S01]  /*3800*/  IMAD.MOV.U32 R0, RZ, RZ, 0x1 ;  /* 0x00000001ff007424 */ /* 0x000fe200078e00ff */
[----:B------:R-:W-:Y:S01]  /*3810*/  UIADD3 UR5, UPT, UPT, UR5, 0xc0, URZ ;  /* 0x000000c005057890 */ /* 0x000fe2000fffe0ff */
[----:B------:R-:W-:Y:S01]  /*3820*/  SHF.L.U32 R2, R11, 0x1f, RZ ;  /* 0x0000001f0b027819 */ /* 0x000fe200000006ff */
[----:B------:R-:W-:-:S03]  /*3830*/  UMOV UR6, 0x40 ;  /* 0x0000004000067882 */ /* 0x000fc60000000000 */
[----:B------:R-:W-:Y:S01]  /*3840*/  UVIRTCOUNT.DEALLOC.SMPOOL 0x80 ;  /* 0x000000800000784c */ /* 0x000fe20000000000 */
[----:B--2---:R-:W-:Y:S02]  /*3850*/  ULEA UR4, UR4, UR6, 0x18 ;  /* 0x0000000604047291 */ /* 0x004fe4000f8ec0ff */
[----:B------:R-:W-:-:S07]  /*3860*/  ULEA UR6, UR15, UR5, 0x3 ;  /* 0x000000050f067291 */ /* 0x000fce000f8e18ff */
[----:B------:R2:W-:Y:S02]  /*3870*/  @P0 STS.U8 [UR4+0x1c], R0 ;  /* 0x00001c00ff000988 */ /* 0x0005e40008000004 */
[----:B------:R-:W4:Y:S02]  /*3880*/  SYNCS.PHASECHK.TRANS64.TRYWAIT P0, [UR6], R2 ;  /* 0x00000002ff0075a7 */ /* 0x000f240008001106 */
[----:B--2-4-:R-:W-:Y:S05]  /*3890*/  @!P0 BRA `(.L_x_60) ;  /* 0x0000003c00348947 */ /* 0x014fea0003800000 */
.L_x_135:
[----:B-1----:R-:W-:-:S04]  /*38a0*/  UIADD3 UR7, UPT, UPT, UR15, 0x1, URZ ;  /* 0x000000010f077890 */ /* 0x002fc8000fffe0ff */
[----:B------:R-:W-:-:S04]  /*38b0*/  UISETP.NE.AND UP0, UPT, UR7, 0x4, UPT ;  /* 0x000000040700788c */ /* 0x000fc8000bf05270 */
[----:B------:R-:W-:Y:S02]  /*38c0*/  USEL UR8, URZ, 0x1, UP0 ;  /* 0x00000001ff087887 */ /* 0x000fe40008000000 */
[----:B------:R-:W-:-:S04]  /*38d0*/  USEL UR7, UR7, URZ, UP0 ;  /* 0x000000ff07077287 */ /* 0x000fc80008000000 */
[----:B------:R-:W-:Y:S01]  /*38e0*/  ULEA UR6, UR7, UR5, 0x3 ;  /* 0x0000000507067291 */ /* 0x000fe2000f8e18ff */
[----:B--2---:R-:W-:-:S04]  /*38f0*/  LOP3.LUT R2, R11, UR8, RZ, 0x3c, !PT ;  /* 0x000000080b027c12 */ /* 0x004fc8000f8e3cff */
[----:B------:R-:W-:-:S04]  /*3900*/  SHF.L.U32 R3, R2, 0x1f, RZ ;  /* 0x0000001f02037819 */ /* 0x000fc800000006ff */
[----:B------:R-:W1:Y:S02]  /*3910*/  SYNCS.PHASECHK.TRANS64.TRYWAIT P0, [UR6], R3 ;  /* 0x00000003ff0075a7 */ /* 0x000e640008001106 */
[----:B-1----:R-:W-:Y:S05]  /*3920*/  @!P0 BRA `(.L_x_61) ;  /* 0x0000003c00288947 */ /* 0x002fea0003800000 */
.L_x_137:
        /* <DEDUP_REMOVED lines=9> */
.L_x_139:
[----:B------:R-:W-:-:S04]  /*39c0*/  UIADD3 UR7, UPT, UPT, UR7, 0x1, URZ ;  /* 0x0000000107077890 */ /* 0x000fc8000fffe0ff */
[----:B------:R-:W-:-:S04]  /*39d0*/  UISETP.NE.AND UP0, UPT, UR7, 0x4, UPT ;  /* 0x000000040700788c */ /* 0x000fc8000bf05270 */
[----:B------:R-:W-:Y:S02]  /*39e0*/  USEL UR6, URZ, 0x1, UP0 ;  /* 0x00000001ff067887 */ /* 0x000fe40008000000 */
[----:B------:R-:W-:-:S04]  /*39f0*/  USEL UR7, UR7, URZ, UP0 ;  /* 0x000000ff07077287 */ /* 0x000fc80008000000 */
[----:B------:R-:W-:Y:S01]  /*3a00*/  ULEA UR7, UR7, UR5, 0x3 ;  /* 0x0000000507077291 */ /* 0x000fe2000f8e18ff */
[----:B------:R-:W-:-:S04]  /*3a10*/  LOP3.LUT R2, R2, UR6, RZ, 0x3c, !PT ;  /* 0x0000000602027c12 */ /* 0x000fc8000f8e3cff */
[----:B------:R-:W-:-:S04]  /*3a20*/  SHF.L.U32 R2, R2, 0x1f, RZ ;  /* 0x0000001f02027819 */ /* 0x000fc800000006ff */
[----:B------:R-:W2:Y:S02]  /*3a30*/  SYNCS.PHASECHK.TRANS64.TRYWAIT P0, [UR7], R2 ;  /* 0x00000002ff0075a7 */ /* 0x000ea40008001107 */
[----:B--2---:R-:W-:Y:S05]  /*3a40*/  @!P0 BRA `(.L_x_63) ;  /* 0x0000003c00108947 */ /* 0x004fea0003800000 */
.L_x_141:
[----:B------:R-:W-:Y:S01]  /*3a50*/  NOP ;  /* 0x0000000000007918 */ /* 0x000fe20000000000 */
[----:B-1----:R-:W1:Y:S01]  /*3a60*/  LDS R0, [UR4+0x14] ;  /* 0x00001404ff007984 */ /* 0x002e620008000800 */
[----:B------:R-:W-:Y:S01]  /*3a70*/  ULOP3.LUT UR6, UR16, 0xffff, URZ, 0xc0, !UPT ;  /* 0x0000ffff10067892 */ /* 0x000fe2000f8ec0ff */
[----:B------:R-:W-:Y:S01]  /*3a80*/  UMOV UR8, 0xffff ;  /* 0x0000ffff00087882 */ /* 0x000fe20000000000 */
[----:B------:R-:W-:Y:S02]  /*3a90*/  UMOV UR5, 0x1 ;  /* 0x0000000100057882 */ /* 0x000fe40000000000 */
[----:B------:R-:W-:-:S04]  /*3aa0*/  USHF.R.U32.HI UR6, URZ, 0x5, UR6 ;  /* 0x00000005ff067899 */ /* 0x000fc80008011606 */
[----:B------:R-:W-:Y:S02]  /*3ab0*/  USHF.L.U32 UR8, UR8, UR6, URZ ;  /* 0x0000000608087299 */ /* 0x000fe400080006ff */
[----:B------:R-:W-:-:S04]  /*3ac0*/  USHF.L.U32 UR5, UR5, UR6, URZ ;  /* 0x0000000605057299 */ /* 0x000fc800080006ff */
[----:B-1----:R-:W-:-:S04]  /*3ad0*/  LOP3.LUT R0, R0, UR8, RZ, 0xc0, !PT ;  /* 0x0000000800007c12 */ /* 0x002fc8000f8ec0ff */
[----:B------:R-:W-:-:S13]  /*3ae0*/  ISETP.NE.AND P0, PT, R0, UR8, PT ;  /* 0x0000000800007c0c */ /* 0x000fda000bf05270 */
[----:B------:R-:W-:Y:S05]  /*3af0*/  @P0 BRA `(.L_x_64) ;  /* 0x0000000000580947 */ /* 0x000fea0003800000 */
[----:B------:R-:W1:Y:S02]  /*3b00*/  LDS R0, [UR4+0x18] ;  /* 0x00001804ff007984 */ /* 0x000e640008000800 */
[----:B-1----:R-:W-:-:S04]  /*3b10*/  LOP3.LUT R0, R0, UR5, RZ, 0xc0, !PT ;  /* 0x0000000500007c12 */ /* 0x002fc8000f8ec0ff */
[----:B------:R-:W-:-:S13]  /*3b20*/  ISETP.NE.AND P0, PT, R0, UR5, PT ;  /* 0x0000000500007c0c */ /* 0x000fda000bf05270 */
[----:B------:R-:W-:Y:S05]  /*3b30*/  @P0 BRA `(.L_x_65) ;  /* 0x00000000003c0947 */ /* 0x000fea0003800000 */
[----:B------:R-:W1:Y:S01]  /*3b40*/  S2R R2, SR_LANEID ;  /* 0x0000000000027919 */ /* 0x000e620000000000 */
[----:B------:R-:W-:Y:S01]  /*3b50*/  ULOP3.LUT UR8, URZ, UR8, URZ, 0x33, !UPT ;  /* 0x00000008ff087292 */ /* 0x000fe2000f8e33ff */
[----:B------:R-:W-:Y:S02]  /*3b60*/  VOTEU.ANY UR7, UPT, PT ;  /* 0x0000000000077886 */ /* 0x000fe400038e0100 */
[----:B------:R-:W-:-:S03]  /*3b70*/  UFLO.U32 UR7, UR7 ;  /* 0x00000007000772bd */ /* 0x000fc600080e0000 */
[----:B------:R-:W-:-:S04]  /*3b80*/  IMAD.U32 R0, RZ, RZ, UR8 ;  /* 0x00000008ff007e24 */ /* 0x000fc8000f8e00ff */
[----:B------:R2:W4:Y:S02]  /*3b90*/  REDUX UR6, R0 ;  /* 0x00000000000673c4 */ /* 0x0005240000000000 */
[----:B------:R1:W-:Y:S02]  /*3ba0*/  UTCATOMSWS.AND URZ, UR8 ;  /* 0x0000000800ff79e3 */ /* 0x0003e40008000000 */
[----:B-1----:R-:W-:Y:S02]  /*3bb0*/  ISETP.EQ.U32.AND P0, PT, R2, UR7, PT ;  /* 0x0000000702007c0c */ /* 0x002fe4000bf02070 */
[----:B--2---:R-:W-:Y:S02]  /*3bc0*/  LOP3.LUT R0, RZ, UR5, RZ, 0x33, !PT ;  /* 0x00000005ff007c12 */ /* 0x004fe4000f8e33ff */
[----:B----4-:R-:W-:Y:S02]  /*3bd0*/  MOV R2, UR6 ;  /* 0x0000000600027c02 */ /* 0x010fe40008000f00 */
[----:B------:R-:W1:Y:S07]  /*3be0*/  REDUX UR5, R0 ;  /* 0x00000000000573c4 */ /* 0x000e6e0000000000 */
[----:B------:R2:W-:Y:S01]  /*3bf0*/  @P0 ATOMS.AND RZ, [UR4+0x14], R2 ;  /* 0x00001402ffff098c */ /* 0x0005e2000a800004 */
[----:B-1----:R-:W-:-:S05]  /*3c00*/  IMAD.U32 R0, RZ, RZ, UR5 ;  /* 0x00000005ff007e24 */ /* 0x002fca000f8e00ff */
[----:B------:R2:W-:Y:S01]  /*3c10*/  @P0 ATOMS.AND RZ, [UR4+0x18], R0 ;  /* 0x00001800ffff098c */ /* 0x0005e2000a800004 */
[----:B------:R-:W-:Y:S05]  /*3c20*/  BRA `(.L_x_66) ;  /* 0x0000000000147947 */ /* 0x000fea0003800000 */
.L_x_65:
[----:B------:R-:W-:Y:S02]  /*3c30*/  MOV R2, 0x3c50 ;  /* 0x00003c5000027802 */ /* 0x000fe40000000f00 */
[----:B---3-5:R-:W-:Y:S05]  /*3c40*/  CALL.REL.NOINC `($__internal_0_$__cuda_sm10x_tcgen05_guardrail_trap_col_being_dealloced_not_returned_by_alloc) ;  /* 0x0000003c00847944 */ /* 0x028fea0003c00000 */
[----:B------:R-:W-:Y:S05]  /*3c50*/  BRA `(.L_x_66) ;  /* 0x0000000000087947 */ /* 0x000fea0003800000 */
.L_x_64:
[----:B------:R-:W-:Y:S02]  /*3c60*/  MOV R2, 0x3c80 ;  /* 0x00003c8000027802 */ /* 0x000fe40000000f00 */
[----:B---3-5:R-:W-:Y:S05]  /*3c70*/  CALL.REL.NOINC `($__internal_2_$__cuda_sm10x_tcgen05_guardrail_trap_unallocated_columns_being_dealloced) ;  /* 0x0000003c00907944 */ /* 0x028fea0003c00000 */
.L_x_66:
[----:B------:R-:W-:Y:S01]  /*3c80*/  NOP ;  /* 0x0000000000007918 */ /* 0x000fe20000000000 */
[----:B------:R-:W-:Y:S05]  /*3c90*/  EXIT ;  /* 0x000000000000794d */ /* 0x000fea0003800000 */
.L_x_48:
[----:B------:R-:W-:-:S09]  /*3ca0*/  UISETP.NE.OR UP2, UPT, UR8, 0x3, !UP2 ;  /* 0x000000030800788c */ /* 0x000fd2000d745670 */
[----:B------:R-:W-:Y:S05]  /*3cb0*/  BRA.U UP2, `(.L_x_67) ;  /* 0x0000000d02ac7547 */ /* 0x000fea000b800000 */
[----:B------:R-:W1:Y:S01]  /*3cc0*/  LDC R0, c[0x0][0xb30] ;  /* 0x0002cc00ff007b82 */ /* 0x000e620000000800 */
[----:B------:R-:W2:Y:S01]  /*3cd0*/  LDCU.64 UR8, c[0x0][0x888] ;  /* 0x00011100ff0877ac */ /* 0x000ea20008000a00 */
[----:B------:R-:W-:Y:S01]  /*3ce0*/  IMAD.MOV.U32 R32, RZ, RZ, 0x1 ;  /* 0x00000001ff207424 */ /* 0x000fe200078e00ff */
[----:B------:R-:W-:Y:S01]  /*3cf0*/  CS2R R28, SRZ ;  /* 0x00000000001c7805 */ /* 0x000fe2000001ff00 */
[----:B------:R-:W-:Y:S01]  /*3d00*/  IMAD.MOV.U32 R25, RZ, RZ, 0x1000 ;  /* 0x00001000ff197424 */ /* 0x000fe200078e00ff */
[----:B------:R-:W4:Y:S03]  /*3d10*/  LDCU.64 UR4, c[0x0][0x890] ;  /* 0x00011200ff0477ac */ /* 0x000f260008000a00 */
[----:B------:R-:W3:Y:S01]  /*3d20*/  LDC R24, c[0x0][0x370] ;  /* 0x0000dc00ff187b82 */ /* 0x000ee20000000800 */
[----:B------:R-:W-:Y:S01]  /*3d30*/  UMOV UR7, 0x400 ;  /* 0x0000040000077882 */ /* 0x000fe20000000000 */
[----:B------:R-:W-:-:S02]  /*3d40*/  UPLOP3.LUT UP1, UPT, UPT, UPT, UPT, 0x40, 0x4 ;  /* 0x000000000004789c */ /* 0x000fc40003f2e870 */
[----:B------:R-:W-:Y:S01]  /*3d50*/  ULEA UR7, UR37, UR7, 0x18 ;  /* 0x0000000725077291 */ /* 0x000fe2000f8ec0ff */
[----:B------:R-:W-:-:S03]  /*3d60*/  UMOV UR13, URZ ;  /* 0x000000ff000d7c82 */ /* 0x000fc60008000000 */
[----:B------:R-:W3:Y:S01]  /*3d70*/  LDC R3, c[0x0][0xb0c] ;  /* 0x0002c300ff037b82 */ /* 0x000ee20000000800 */
[----:B--2---:R-:W-:Y:S02]  /*3d80*/  UISETP.NE.U32.AND UP3, UPT, UR8, URZ, UPT ;  /* 0x000000ff0800728c */ /* 0x004fe4000bf65070 */
[----:B----4-:R-:W-:-:S05]  /*3d90*/  UISETP.NE.U32.AND UP4, UPT, UR4, URZ, UPT ;  /* 0x000000ff0400728c */ /* 0x010fca000bf85070 */
[----:B------:R-:W2:Y:S01]  /*3da0*/  LDC R22, c[0x0][0xb20] ;  /* 0x0002c800ff167b82 */ /* 0x000ea20000000800 */
[----:B-1----:R-:W-:Y:S01]  /*3db0*/  ISETP.NE.AND P1, PT, R0, 0x1, PT ;  /* 0x000000010000780c */ /* 0x002fe20003f25270 */
[----:B------:R-:W-:Y:S02]  /*3dc0*/  UISETP.NE.AND.EX UP3, UPT, UR9, URZ, UPT, UP3 ;  /* 0x000000ff0900728c */ /* 0x000fe4000bf65330 */
[----:B------:R-:W-:-:S04]  /*3dd0*/  UISETP.NE.AND.EX UP4, UPT, UR5, URZ, UPT, UP4 ;  /* 0x000000ff0500728c */ /* 0x000fc8000bf85340 */
[----:B------:R-:W1:Y:S08]  /*3de0*/  LDC.64 R30, c[0x0][0x348] ;  /* 0x0000d200ff1e7b82 */ /* 0x000e700000000a00 */
[----:B------:R-:W4:Y:S08]  /*3df0*/  LDC.64 R14, c[0x0][0xb10] ;  /* 0x0002c400ff0e7b82 */ /* 0x000f300000000a00 */
[----:B------:R-:W1:Y:S08]  /*3e00*/  LDC.64 R6, c[0x0][0xb18] ;  /* 0x0002c600ff067b82 */ /* 0x000e700000000a00 */
[----:B------:R-:W1:Y:S08]  /*3e10*/  LDC.64 R4, c[0x0][0xb28] ;  /* 0x0002ca00ff047b82 */ /* 0x000e700000000a00 */
[----:B--23--:R-:W1:Y:S02]  /*3e20*/  LDC R23, c[0x0][0x374] ;  /* 0x0000dd00ff177b82 */ /* 0x00ce640000000800 */
.L_x_76:
[C---:B------:R-:W-:Y:S02]  /*3e30*/  LEA R0, R29.reuse, UR7, 0x3 ;  /* 0x000000071d007c11 */ /* 0x040fe4000f8e18ff */
[----:B------:R-:W-:Y:S02]  /*3e40*/  SHF.L.U32 R2, R28, 0x1f, RZ ;  /* 0x0000001f1c027819 */ /* 0x000fe400000006ff */
[----:B------:R-:W-:Y:S02]  /*3e50*/  LEA R16, R29, UR7, 0x4 ;  /* 0x000000071d107c11 */ /* 0x000fe4000f8e20ff */
[----:B--2---:R-:W2:Y:S02]  /*3e60*/  SYNCS.PHASECHK.TRANS64.TRYWAIT P0, [R0+URZ+0x80], R2 ;  /* 0x00008002000075a7 */ /* 0x004ea400080011ff */
[----:B--2---:R-:W-:Y:S05]  /*3e70*/  @!P0 BRA `(.L_x_68) ;  /* 0x00000038001c8947 */ /* 0x004fea0003800000 */
.L_x_142:
[----:B------:R-:W-:Y:S01]  /*3e80*/  ISETP.GE.AND P0, PT, R26, 0x1, PT ;  /* 0x000000011a00780c */ /* 0x000fe20003f06270 */
[----:B------:R-:W3:Y:S01]  /*3e90*/  LDS.128 R16, [R16+0x110] ;  /* 0x0001100010107984 */ /* 0x000ee20000000c00 */
[----:B--2---:R-:W-:Y:S01]  /*3ea0*/  VIADD R0, R0, 0x90 ;  /* 0x0000009000007836 */ /* 0x004fe20000000000 */
[----:B------:R-:W-:Y:S01]  /*3eb0*/  @!PT LDS RZ, [RZ] ;  /* 0x00000000fffff984 */ /* 0x000fe20000000800 */
[----:B------:R-:W-:Y:S01]  /*3ec0*/  @!PT LDS RZ, [RZ] ;  /* 0x00000000fffff984 */ /* 0x000fe20000000800 */
[----:B------:R-:W-:Y:S01]  /*3ed0*/  @!PT LDS RZ, [RZ] ;  /* 0x00000000fffff984 */ /* 0x000fe20000000800 */
[----:B------:R-:W-:Y:S01]  /*3ee0*/  @!PT LDS RZ, [RZ] ;  /* 0x00000000fffff984 */ /* 0x000fe20000000800 */
[----:B------:R2:W-:Y:S06]  /*3ef0*/  MEMBAR.ALL.CTA ;  /* 0x0000000000007992 */ /* 0x0005ec0000008000 */
[----:B--2---:R-:W2:Y:S01]  /*3f00*/  FENCE.VIEW.ASYNC.S ;  /* 0x00000000000073c6 */ /* 0x004ea20000000000 */
[----:B------:R-:W-:Y:S04]  /*3f10*/  PRMT R0, RZ, 0x654, R0 ;  /* 0x00000654ff007816 */ /* 0x000fe80000000000 */
[----:B--2---:R2:W-:Y:S01]  /*3f20*/  SYNCS.ARRIVE.TRANS64.RED.A1T0 RZ, [R0+URZ], RZ ;  /* 0x000000ff00ff79a7 */ /* 0x0045e200081004ff */
[----:B---3--:R-:W-:Y:S11]  /*3f30*/  LOP3.LUT P3, RZ, R18, 0x1, RZ, 0xc0, !PT ;  /* 0x0000000112ff7812 */ /* 0x008ff6000786c0ff */
[----:B------:R-:W-:Y:S02]  /*3f40*/  @!UPT UIADD3 URZ, UPT, UPT, URZ, URZ, URZ ;  /* 0x000000fffffff290 */ /* 0x000fe4000fffe0ff */
[----:B------:R-:W-:Y:S02]  /*3f50*/  @P3 MOV R11, R16 ;  /* 0x00000010000b3202 */ /* 0x000fe40000000f00 */
[----:B------:R-:W-:Y:S01]  /*3f60*/  @P3 LOP3.LUT R10, R17, 0xffff, RZ, 0xc0, !PT ;  /* 0x0000ffff110a3812 */ /* 0x000fe200078ec0ff */
[----:B--2---:R-:W-:Y:S06]  /*3f70*/  @!P0 BRA `(.L_x_69) ;  /* 0x0000000000a48947 */ /* 0x004fec0003800000 */
[-C--:B-1----:R-:W-:Y:S01]  /*3f80*/  IMAD.HI.U32 R0, R23, R7.reuse, RZ ;  /* 0x0000000717007227 */ /* 0x082fe200078e00ff */
[----:B------:R-:W-:Y:S02]  /*3f90*/  ISETP.NE.AND P0, PT, R6, 0x1, PT ;  /* 0x000000010600780c */ /* 0x000fe40003f05270 */
[----:B------:R-:W-:Y:S01]  /*3fa0*/  ISETP.NE.AND P2, PT, R26, 0x1, PT ;  /* 0x000000011a00780c */ /* 0x000fe20003f45270 */
[----:B----4-:R-:W-:Y:S01]  /*3fb0*/  IMAD.HI.U32 R9, R24, R14, RZ ;  /* 0x0000000e18097227 */ /* 0x010fe200078e00ff */
[----:B------:R-:W-:Y:S02]  /*3fc0*/  SHF.R.U32.HI R0, RZ, R22, R0 ;  /* 0x00000016ff007219 */ /* 0x000fe40000011600 */
[----:B------:R-:W-:Y:S01]  /*3fd0*/  ISETP.NE.AND P4, PT, R3, 0x1, PT ;  /* 0x000000010300780c */ /* 0x000fe20003f85270 */
[----:B------:R-:W-:Y:S01]  /*3fe0*/  IMAD.HI.U32 R13, R10, R7, RZ ;  /* 0x000000070a0d7227 */ /* 0x000fe200078e00ff */
[----:B------:R-:W-:Y:S02]  /*3ff0*/  SHF.R.U32.HI R9, RZ, R15, R9 ;  /* 0x0000000fff097219 */ /* 0x000fe40000011609 */
[----:B------:R-:W-:Y:S01]  /*4000*/  SEL R0, R23, R0, !P0 ;  /* 0x0000000017007207 */ /* 0x000fe20004000000 */
[----:B------:R-:W-:Y:S01]  /*4010*/  IMAD.HI.U32 R12, R11, R14, RZ ;  /* 0x0000000e0b0c7227 */ /* 0x000fe200078e00ff */
[----:B------:R-:W-:Y:S03]  /*4020*/  SEL R9, R24, R9, !P4 ;  /* 0x0000000918097207 */ /* 0x000fe60006000000 */
[-C--:B------:R-:W-:Y:S01]  /*4030*/  IMAD.HI.U32 R8, R0, R4.reuse, RZ ;  /* 0x0000000400087227 */ /* 0x080fe200078e00ff */
[----:B------:R-:W-:Y:S03]  /*4040*/  SHF.R.U32.HI R12, RZ, R15, R12 ;  /* 0x0000000fff0c7219 */ /* 0x000fe6000001160c */
[----:B------:R-:W-:Y:S01]  /*4050*/  IMAD.HI.U32 R2, R9, R4, RZ ;  /* 0x0000000409027227 */ /* 0x000fe200078e00ff */
[-C--:B------:R-:W-:Y:S02]  /*4060*/  @P2 SHF.R.U32.HI R0, RZ, R5.reuse, R8 ;  /* 0x00000005ff002219 */ /* 0x080fe40000011608 */
[----:B------:R-:W-:Y:S02]  /*4070*/  SHF.R.U32.HI R8, RZ, R22, R13 ;  /* 0x00000016ff087219 */ /* 0x000fe4000001160d */
[----:B------:R-:W-:Y:S01]  /*4080*/  @P2 SHF.R.U32.HI R9, RZ, R5, R2 ;  /* 0x00000005ff092219 */ /* 0x000fe20000011602 */
[----:B------:R-:W-:Y:S01]  /*4090*/  IMAD R0, R26, R0, RZ ;  /* 0x000000001a007224 */ /* 0x000fe200078e02ff */
[----:B------:R-:W-:Y:S02]  /*40a0*/  SEL R8, R10, R8, !P0 ;  /* 0x000000080a087207 */ /* 0x000fe40004000000 */
[----:B------:R-:W-:Y:S01]  /*40b0*/  SEL R2, R11, R12, !P4 ;  /* 0x0000000c0b027207 */ /* 0x000fe20006000000 */
[----:B------:R-:W-:Y:S01]  /*40c0*/  IMAD R12, R26, R9, RZ ;  /* 0x000000091a0c7224 */ /* 0x000fe200078e02ff */
[C---:B------:R-:W-:Y:S01]  /*40d0*/  ISETP.GE.AND P0, PT, R8.reuse, R0, PT ;  /* 0x000000000800720c */ /* 0x040fe20003f06270 */
[----:B------:R-:W-:Y:S03]  /*40e0*/  IMAD.HI.U32 R0, R8, R4, RZ ;  /* 0x0000000408007227 */ /* 0x000fe600078e00ff */
[----:B------:R-:W-:Y:S02]  /*40f0*/  ISETP.GE.OR P0, PT, R2, R12, P0 ;  /* 0x0000000c0200720c */ /* 0x000fe40000706670 */
[-C--:B------:R-:W-:Y:S04]  /*4100*/  SHF.R.U32.HI R0, RZ, R5.reuse, R0 ;  /* 0x00000005ff007219 */ /* 0x080fe80000011600 */
[----:B------:R-:W-:Y:S05]  /*4110*/  SEL R13, R8, R0, !P2 ;  /* 0x00000000080d7207 */ /* 0x000fea0005000000 */
[----:B------:R-:W-:Y:S02]  /*4120*/  IMAD.MOV R12, RZ, RZ, -R13 ;  /* 0x000000ffff0c7224 */ /* 0x000fe400078e0a0d */
[----:B------:R-:W-:Y:S04]  /*4130*/  @!P0 IMAD.HI.U32 R0, R2, R4, RZ ;  /* 0x0000000402008227 */ /* 0x000fe800078e00ff */
[----:B------:R-:W-:Y:S01]  /*4140*/  IMAD R12, R26, R12, R8 ;  /* 0x0000000c1a0c7224 */ /* 0x000fe200078e0208 */
[----:B------:R-:W-:Y:S04]  /*4150*/  @!P0 SHF.R.U32.HI R0, RZ, R5, R0 ;  /* 0x00000005ff008219 */ /* 0x000fe80000011600 */
[----:B------:R-:W-:Y:S04]  /*4160*/  @!P0 SEL R0, R2, R0, !P2 ;  /* 0x0000000002008207 */ /* 0x000fe80005000000 */
[----:B------:R-:W-:Y:S01]  /*4170*/  @!P0 IADD3 R13, PT, PT, R13, -R0, RZ ;  /* 0x800000000d0d8210 */ /* 0x000fe20007ffe0ff */
[----:B------:R-:W-:Y:S01]  /*4180*/  @!P0 IMAD R0, R9, R12, R0 ;  /* 0x0000000c09008224 */ /* 0x000fe200078e0200 */
[----:B------:R-:W-:Y:S01]  /*4190*/  IADD3 R9, PT, PT, -R8, RZ, RZ ;  /* 0x000000ff08097210 */ /* 0x000fe20007ffe1ff */
[--C-:B------:R-:W-:Y:S02]  /*41a0*/  IMAD.MOV R12, RZ, RZ, -R2.reuse ;  /* 0x000000ffff0c7224 */ /* 0x100fe400078e0a02 */
[----:B------:R-:W-:Y:S02]  /*41b0*/  @!P0 IMAD R8, R13, R26, R2 ;  /* 0x0000001a0d088224 */ /* 0x000fe400078e0202 */
[----:B------:R-:W-:Y:S02]  /*41c0*/  @!P0 IMAD.MOV.U32 R2, RZ, RZ, R0 ;  /* 0x000000ffff028224 */ /* 0x000fe400078e0000 */
[----:B------:R-:W-:Y:S02]  /*41d0*/  IMAD R11, R3, R12, R11 ;  /* 0x0000000c030b7224 */ /* 0x000fe400078e020b */
[----:B------:R-:W-:Y:S02]  /*41e0*/  IMAD R10, R6, R9, R10 ;  /* 0x00000009060a7224 */ /* 0x000fe400078e020a */
[----:B------:R-:W-:Y:S02]  /*41f0*/  IMAD R11, R2, R3, R11 ;  /* 0x00000003020b7224 */ /* 0x000fe400078e020b */
[----:B------:R-:W-:Y:S02]  /*4200*/  IMAD R10, R8, R6, R10 ;  /* 0x00000006080a7224 */ /* 0x000fe400078e020a */
.L_x_69:
[----:B------:R-:W-:Y:S05]  /*4210*/  BRA.U UP1, `(.L_x_70) ;  /* 0x0000000101107547 */ /* 0x000fea000b800000 */
[----:B------:R-:W-:Y:S04]  /*4220*/  MOV R2, UR6 ;  /* 0x0000000600027c02 */ /* 0x000fe80008000f00 */
[----:B------:R-:W-:Y:S04]  /*4230*/  SHF.L.U32 R2, R2, 0x1f, RZ ;  /* 0x0000001f02027819 */ /* 0x000fe800000006ff */
[----:B------:R-:W2:Y:S02]  /*4240*/  SYNCS.PHASECHK.TRANS64.TRYWAIT P0, [UR7+0x78], R2 ;  /* 0x00007802ff0075a7 */ /* 0x000ea40008001107 */
[----:B--2---:R-:W-:Y:S05]  /*4250*/  @!P0 BRA `(.L_x_71) ;  /* 0x0000003400388947 */ /* 0x004fea0003800000 */
.L_x_70:
[----:B------:R-:W-:Y:S02]  /*4260*/  R2UR UR11, R21 ;  /* 0x00000000150b72ca */ /* 0x000fe400000e0000 */
[----:B------:R-:W-:Y:S02]  /*4270*/  R2UR UR10, R20 ;  /* 0x00000000140a72ca */ /* 0x000fe400000e0000 */
[----:B------:R-:W-:Y:S04]  /*4280*/  ISETP.NE.U32.AND P2, PT, RZ, UR4, PT ;  /* 0x00000004ff007c0c */ /* 0x000fe8000bf45070 */
[----:B------:R-:W-:Y:S05]  /*4290*/  ISETP.NE.AND.EX P2, PT, RZ, UR5, PT, P2 ;  /* 0x00000005ff007c0c */ /* 0x000fea000bf45320 */
[----:B------:R-:W-:Y:S02]  /*42a0*/  USHF.L.U32 UR11, UR11, 0x6, URZ ;  /* 0x000000060b0b7899 */ /* 0x000fe400080006ff */
[----:B------:R-:W-:Y:S01]  /*42b0*/  USHF.L.U32 UR10, UR10, 0x6, URZ ;  /* 0x000000060a0a7899 */ /* 0x000fe200080006ff */
[----:B------:R-:W-:Y:S11]  /*42c0*/  BRA.U !UP4, `(.L_x_72) ;  /* 0x000000010c347547 */ /* 0x000ff6000b800000 */
[----:B------:R-:W-:Y:S01]  /*42d0*/  UPLOP3.LUT UP0, UPT, UPT, UPT, UP3, 0x80, 0x8 ;  /* 0x000000000008789c */ /* 0x000fe20003f0f030 */
[----:B--2---:R-:W-:Y:S02]  /*42e0*/  HFMA2 R0, -RZ, RZ, 0, 5.9604644775390625e-08 ;  /* 0x00000001ff007431 */ /* 0x004fe400000001ff */
[----:B------:R-:W-:Y:S03]  /*42f0*/  IMAD.MOV.U32 R60, RZ, RZ, 0x1 ;  /* 0x00000001ff3c7424 */ /* 0x000fe600078e00ff */
[----:B------:R-:W-:Y:S05]  /*4300*/  PLOP3.LUT P0, PT, PT, PT, UP0, 0x80, 0x8 ;  /* 0x000000000008781c */ /* 0x000fea0003f0f008 */
[----:B------:R-:W2:Y:S01]  /*4310*/  @UP0 LDCU.64 UR14, c[0x0][0x888] ;  /* 0x00011100ff0e07ac */ /* 0x000ea20008000a00 */
[----:B------:R-:W-:Y:S07]  /*4320*/  @UP0 UIMAD UR8, UR36, UR4, URZ ;  /* 0x00000004240802a4 */ /* 0x000fee000f8e02ff */
[----:B------:R-:W-:Y:S01]  /*4330*/  @!P0 PRMT R60, R0, 0x7610, R60 ;  /* 0x00007610003c8816 */ /* 0x000fe2000000003c */
[----:B--2---:R-:W-:Y:S03]  /*4340*/  @UP0 UIMAD.WIDE UR14, UR8, 0x4, UR14 ;  /* 0x00000004080e08a5 */ /* 0x004fe6000f8e020e */
[----:B------:R-:W2:Y:S03]  /*4350*/  @!UP0 LDCU UR8, c[0x0][0x880] ;  /* 0x00011000ff0887ac */ /* 0x000ea60008000800 */
[----:B------:R-:W-:Y:S01]  /*4360*/  IMAD.U32 R8, RZ, RZ, UR14 ;  /* 0x0000000eff087e24 */ /* 0x000fe2000f8e00ff */
[----:B------:R-:W-:Y:S05]  /*4370*/  MOV R9, UR15 ;  /* 0x0000000f00097c02 */ /* 0x000fea0008000f00 */
[----:B-----5:R3:W5:Y:S02]  /*4380*/  @P0 LDG.E R35, desc[UR46][R8.64] ;  /* 0x0000002e08230981 */ /* 0x020764000c1e1900 */
[----:B--23--:R-:W-:Y:S07]  /*4390*/  @!P0 IMAD.U32 R35, RZ, RZ, UR8 ;  /* 0x00000008ff238e24 */ /* 0x00cfee000f8e00ff */
.L_x_72:
[----:B-----5:R-:W-:Y:S01]  /*43a0*/  @!P2 FSETP.EQ.AND P0, PT, R35, RZ, PT ;  /* 0x000000ff2300a20b */ /* 0x020fe20003f02000 */
[----:B------:R-:W-:Y:S01]  /*43b0*/  @!UPT UIADD3 URZ, UPT, UPT, URZ, URZ, URZ ;  /* 0x000000fffffff290 */ /* 0x000fe2000fffe0ff */
[----:B------:R-:W-:Y:S11]  /*43c0*/  @!P2 BRA `(.L_x_73) ;  /* 0x000000000014a947 */ /* 0x000ff60003800000 */
[----:B------:R-:W-:Y:S02]  /*43d0*/  LOP3.LUT P2, RZ, R60, 0xff, RZ, 0xc0, !PT ;  /* 0x000000ff3cff7812 */ /* 0x000fe4000784c0ff */
[----:B------:R-:W-:Y:S04]  /*43e0*/  PLOP3.LUT P0, PT, PT, PT, UP0, 0x80, 0x8 ;  /* 0x000000000008781c */ /* 0x000fe80003f0f008 */
[----:B------:R-:W-:Y:S07]  /*43f0*/  PLOP3.LUT P0, PT, P0, PT, PT, 0x8, 0x80 ;  /* 0x000000000080781c */ /* 0x000fee000070e170 */
[----:B------:R-:W-:Y:S11]  /*4400*/  @P2 FSETP.EQ.AND P0, PT, R35, RZ, PT ;  /* 0x000000ff2300220b */ /* 0x000ff60003f02000 */
[----:B------:R-:W-:Y:S02]  /*4410*/  @!UPT UIADD3 URZ, UPT, UPT, URZ, URZ, URZ ;  /* 0x000000fffffff290 */ /* 0x000fe4000fffe0ff */
.L_x_73:
[----:B------:R-:W-:Y:S01]  /*4420*/  ULEA UR15, UR13, UR7, 0x3 ;  /* 0x000000070d0f7291 */ /* 0x000fe2000f8e18ff */
[----:B------:R-:W-:Y:S02]  /*4430*/  SHF.L.U32 R9, R32, 0x1f, RZ ;  /* 0x0000001f20097819 */ /* 0x000fe400000006ff */
[----:B------:R-:W-:Y:S04]  /*4440*/  ELECT P4, URZ, PT ;  /* 0x0000000000ff782f */ /* 0x000fe80003880000 */
[----:B------:R-:W-:Y:S02]  /*4450*/  PLOP3.LUT P4, PT, P0, P4, PT, 0xf2, 0x2f ;  /* 0x00000000002f781c */ /* 0x000fe40000789e72 */
[----:B------:R-:W3:Y:S11]  /*4460*/  SYNCS.PHASECHK.TRANS64.TRYWAIT P2, [UR15+0x58], R9 ;  /* 0x00005809ff0075a7 */ /* 0x000ef6000804110f */
[----:B-1----:R-:W-:Y:S05]  /*4470*/  @!P4 IADD3 R8, P0, PT, R30, 0x580, RZ ;  /* 0x000005801e08c810 */ /* 0x002fea0007f1e0ff */
[----:B--2---:R-:W-:Y:S01]  /*4480*/  @!P4 IMAD.X R2, RZ, RZ, R31, P0 ;  /* 0x000000ffff02c224 */ /* 0x004fe200000e061f */
[----:B---3--:R-:W-:Y:S07]  /*4490*/  @!P2 BRA `(.L_x_74) ;  /* 0x0000003000c0a947 */ /* 0x008fee0003800000 */
.L_x_145:
[----:B------:R-:W2:Y:S01]  /*44a0*/  LDC.64 R12, c[0x0][0xb18] ;  /* 0x0002c600ff0c7b82 */ /* 0x000ea20000000a00 */
[----:B------:R-:W-:Y:S01]  /*44b0*/  @!P4 R2UR UR8, R2 ;  /* 0x000000000208c2ca */ /* 0x000fe200000e0000 */
[----:B------:R-:W-:Y:S01]  /*44c0*/  VOTEU.ALL UP2, P4 ;  /* 0x0000000000ff7886 */ /* 0x000fe20002040000 */
[----:B------:R-:W-:Y:S01]  /*44d0*/  @!P4 R2UR UR9, R8 ;  /* 0x000000000809c2ca */ /* 0x000fe200000e0000 */
[----:B------:R-:W-:Y:S01]  /*44e0*/  VOTEU.ALL UP1, P4 ;  /* 0x0000000000ff7886 */ /* 0x000fe20002020000 */
[----:B-1----:R-:W-:Y:S03]  /*44f0*/  @!P4 IMAD.MOV.U32 R0, RZ, RZ, 0x1000 ;  /* 0x00001000ff00c424 */ /* 0x002fe600078e00ff */
[----:B------:R-:W1:Y:S01]  /*4500*/  @!P1 LDC R2, c[0x0][0xb0c] ;  /* 0x0002c300ff029b82 */ /* 0x000e620000000800 */
[----:B------:R-:W-:Y:S01]  /*4510*/  UMOV UR20, 0x0 ;  /* 0x0000000000147882 */ /* 0x000fe20000000000 */
[----:B------:R-:W-:Y:S01]  /*4520*/  UMOV UR21, 0x10000000 ;  /* 0x1000000000157882 */ /* 0x000fe20000000000 */
[----:B------:R-:W-:Y:S01]  /*4530*/  UMOV UR12, UR36 ;  /* 0x00000024000c7c82 */ /* 0x000fe20008000000 */
[----:B------:R-:W-:Y:S01]  /*4540*/  UIADD3 UR14, UPT, UPT, UR13, 0x1, URZ ;  /* 0x000000010d0e7890 */ /* 0x000fe2000fffe0ff */
[----:B------:R-:W-:Y:S01]  /*4550*/  @P3 SHF.R.U32.HI R27, RZ, 0x10, R17 ;  /* 0x00000010ff1b3819 */ /* 0x000fe20000011611 */
[----:B------:R-:W-:Y:S02]  /*4560*/  VIADD R29, R29, 0x1 ;  /* 0x000000011d1d7836 */ /* 0x000fe40000000000 */
[----:B------:R-:W-:Y:S01]  /*4570*/  IMAD.U32 R9, RZ, RZ, UR8 ;  /* 0x00000008ff097e24 */ /* 0x000fe2000f8e00ff */
[----:B------:R-:W-:Y:S01]  /*4580*/  @!UP2 ULEA UR8, UR13, UR7, 0xc ;  /* 0x000000070d08a291 */ /* 0x000fe2000f8e60ff */
[----:B------:R-:W-:Y:S01]  /*4590*/  IMAD.U32 R8, RZ, RZ, UR9 ;  /* 0x00000009ff087e24 */ /* 0x000fe2000f8e00ff */
[----:B------:R-:W-:Y:S02]  /*45a0*/  UIADD3 UR9, UPT, UPT, UR15, 0x40, URZ ;  /* 0x000000400f097890 */ /* 0x000fe4000fffe0ff */
[----:B------:R-:W-:Y:S01]  /*45b0*/  @!P4 R2UR UR19, R9 ;  /* 0x000000000913c2ca */ /* 0x000fe200000e0000 */
[----:B------:R-:W-:Y:S01]  /*45c0*/  @!UP2 UIADD3 UR8, UPT, UPT, UR8, 0x200, URZ ;  /* 0x000002000808a890 */ /* 0x000fe2000fffe0ff */
[----:B------:R-:W-:Y:S01]  /*45d0*/  @!P4 R2UR UR18, R8 ;  /* 0x000000000812c2ca */ /* 0x000fe200000e0000 */
[----:B------:R-:W-:Y:S01]  /*45e0*/  UISETP.NE.AND UP5, UPT, UR14, 0x3, UPT ;  /* 0x000000030e00788c */ /* 0x000fe2000bfa5270 */
[----:B------:R-:W3:Y:S01]  /*45f0*/  LDC.64 R8, c[0x0][0xb10] ;  /* 0x0002c400ff087b82 */ /* 0x000ee20000000a00 */
[----:B------:R-:W-:Y:S02]  /*4600*/  UPRMT UR16, UR37, 0x654, UR9 ;  /* 0x0000065425107896 */ /* 0x000fe40008000009 */
[----:B------:R-:W-:Y:S02]  /*4610*/  USEL UR17, URZ, 0x1, UP5 ;  /* 0x00000001ff117887 */ /* 0x000fe4000a800000 */
[----:B------:R-:W-:Y:S04]  /*4620*/  USEL UR14, UR14, URZ, UP5 ;  /* 0x000000ff0e0e7287 */ /* 0x000fe8000a800000 */
[----:B------:R-:W-:Y:S01]  /*4630*/  ULEA UR13, UR14, UR7, 0x3 ;  /* 0x000000070e0d7291 */ /* 0x000fe2000f8e18ff */
[----:B------:R-:W-:Y:S01]  /*4640*/  LOP3.LUT R32, R32, UR17, RZ, 0x3c, !PT ;  /* 0x0000001120207c12 */ /* 0x000fe2000f8e3cff */
[----:B------:R1:W-:Y:S01]  /*4650*/  @!UP1 UTMALDG.3D [UR8], [UR18], desc[UR20] ;  /* 0x00001408120095b4 */ /* 0x0003e20008011000 */
[----:B------:R5:W-:Y:S02]  /*4660*/  @!P4 SYNCS.ARRIVE.TRANS64.RED.A0TR RZ, [UR15+0x40], R0 ;  /* 0x00004000ffffc9a7 */ /* 0x000be4000830040f */
[----:B------:R-:W-:Y:S01]  /*4670*/  SHF.L.U32 R20, R32, 0x1f, RZ ;  /* 0x0000001f20147819 */ /* 0x000fe200000006ff */
[C---:B---3--:R-:W-:Y:S01]  /*4680*/  @!P1 IMAD.HI.U32 R8, R11.reuse, R8, RZ ;  /* 0x000000080b089227 */ /* 0x048fe200078e00ff */
[----:B--2---:R-:W-:Y:S02]  /*4690*/  @!P1 ISETP.NE.AND P0, PT, R12, 0x1, PT ;  /* 0x000000010c00980c */ /* 0x004fe40003f05270 */
[----:B-1----:R-:W-:Y:S01]  /*46a0*/  @!P1 ISETP.NE.AND P2, PT, R2, 0x1, PT ;  /* 0x000000010200980c */ /* 0x002fe20003f45270 */
[----:B------:R-:W-:Y:S01]  /*46b0*/  SYNCS.ARRIVE.TRANS64.RED.A1T0 RZ, [UR16], RZ ;  /* 0x000000ffffff79a7 */ /* 0x000fe20008100410 */
[C---:B------:R-:W-:Y:S01]  /*46c0*/  @!P1 IMAD.HI.U32 R13, R10.reuse, R13, RZ ;  /* 0x0000000d0a0d9227 */ /* 0x040fe200078e00ff */
[----:B------:R-:W-:Y:S04]  /*46d0*/  @!P1 SHF.R.U32.HI R8, RZ, R9, R8 ;  /* 0x00000009ff089219 */ /* 0x000fe80000011608 */
[----:B------:R-:W-:Y:S01]  /*46e0*/  @!P1 SEL R8, R11, R8, !P2 ;  /* 0x000000080b089207 */ /* 0x000fe20005000000 */
[----:B------:R-:W1:Y:S01]  /*46f0*/  SYNCS.PHASECHK.TRANS64.TRYWAIT P5, [UR13+0x58], R20 ;  /* 0x00005814ff0075a7 */ /* 0x000e6200080a110d */
[----:B-----5:R-:W2:Y:S02]  /*4700*/  @!P1 LDC R0, c[0x0][0xb20] ;  /* 0x0002c800ff009b82 */ /* 0x020ea40000000800 */
[----:B--2---:R-:W-:Y:S04]  /*4710*/  @!P1 SHF.R.U32.HI R0, RZ, R0, R13 ;  /* 0x00000000ff009219 */ /* 0x004fe8000001160d */
[----:B------:R-:W-:Y:S05]  /*4720*/  @!P1 SEL R9, R10, R0, !P0 ;  /* 0x000000000a099207 */ /* 0x000fea0004000000 */
[----:B------:R-:W-:Y:S02]  /*4730*/  @!P1 IMAD.IADD R0, R9, 0x1, -R8 ;  /* 0x0000000109009824 */ /* 0x000fe400078e0a08 */
[----:B------:R-:W-:Y:S02]  /*4740*/  @!P1 IMAD.IADD R8, R8, 0x1, -R9 ;  /* 0x0000000108089824 */ /* 0x000fe400078e0a09 */
[----:B------:R-:W-:Y:S02]  /*4750*/  @!P1 IMAD R11, R0, R2, R11 ;  /* 0x00000002000b9224 */ /* 0x000fe400078e020b */
[----:B------:R-:W-:Y:S01]  /*4760*/  @!P1 IMAD R10, R8, R12, R10 ;  /* 0x0000000c080a9224 */ /* 0x000fe200078e020a */
[----:B-1----:R-:W-:Y:S06]  /*4770*/  @!P5 BRA `(.L_x_75) ;  /* 0x000000300020d947 */ /* 0x002fec0003800000 */
.L_x_147:
[----:B------:R-:W-:Y:S01]  /*4780*/  @!P4 IADD3 R2, P0, PT, R30, 0x580, RZ ;  /* 0x000005801e02c810 */ /* 0x000fe20007f1e0ff */
[----:B------:R-:W-:Y:S01]  /*4790*/  UMOV UR18, 0x0 ;  /* 0x0000000000127882 */ /* 0x000fe20000000000 */
[----:B------:R-:W-:Y:S01]  /*47a0*/  UMOV UR19, 0x10000000 ;  /* 0x1000000000137882 */ /* 0x000fe20000000000 */
[----:B------:R-:W-:Y:S01]  /*47b0*/  VOTEU.ALL UP1, P4 ;  /* 0x0000000000ff7886 */ /* 0x000fe20002020000 */
[----:B------:R-:W-:Y:S01]  /*47c0*/  @!P4 R2UR UR9, R2 ;  /* 0x000000000209c2ca */ /* 0x000fe200000e0000 */
[----:B-1----:R-:W-:Y:S01]  /*47d0*/  @!P4 IMAD.X R0, RZ, RZ, R31, P0 ;  /* 0x000000ffff00c224 */ /* 0x002fe200000e061f */
[----:B------:R-:W-:Y:S01]  /*47e0*/  UMOV UR12, UR36 ;  /* 0x00000024000c7c82 */ /* 0x000fe20008000000 */
[----:B------:R-:W-:Y:S01]  /*47f0*/  @P3 R2UR UR36, R27 ;  /* 0x000000001b2432ca */ /* 0x000fe200000e0000 */
[----:B------:R-:W-:Y:S01]  /*4800*/  @!UP1 ULEA UR15, UR14, UR7, 0xc ;  /* 0x000000070e0f9291 */ /* 0x000fe2000f8e60ff */
[----:B------:R-:W-:Y:S01]  /*4810*/  ISETP.NE.AND P0, PT, R29, 0x2, PT ;  /* 0x000000021d00780c */ /* 0x000fe20003f05270 */
[----:B------:R-:W-:Y:S01]  /*4820*/  @!UP1 UIADD3 UR10, UPT, UPT, UR10, 0x20, URZ ;  /* 0x000000200a0a9890 */ /* 0x000fe2000fffe0ff */
[----:B------:R-:W-:Y:S01]  /*4830*/  @!P4 R2UR UR8, R0 ;  /* 0x000000000008c2ca */ /* 0x000fe200000e0000 */
[----:B------:R-:W-:Y:S01]  /*4840*/  IMAD.IADD R20, R10, 0x1, R58 ;  /* 0x000000010a147824 */ /* 0x000fe200078e023a */
[----:B------:R-:W-:Y:S01]  /*4850*/  SEL R0, RZ, 0x1, P0 ;  /* 0x00000001ff007807 */ /* 0x000fe20000000000 */
[----:B------:R-:W-:Y:S01]  /*4860*/  IMAD.IADD R21, R11, 0x1, R59 ;  /* 0x000000010b157824 */ /* 0x000fe200078e023b */
[----:B------:R-:W-:Y:S02]  /*4870*/  SEL R29, R29, RZ, P0 ;  /* 0x000000ff1d1d7207 */ /* 0x000fe40000000000 */
[----:B------:R-:W-:Y:S01]  /*4880*/  IMAD.U32 R8, RZ, RZ, UR9 ;  /* 0x00000009ff087e24 */ /* 0x000fe2000f8e00ff */
[----:B------:R-:W-:Y:S01]  /*4890*/  UIADD3 UR9, UPT, UPT, UR13, 0x40, URZ ;  /* 0x000000400d097890 */ /* 0x000fe2000fffe0ff */
[----:B------:R-:W-:Y:S03]  /*48a0*/  LOP3.LUT R28, R28, R0, RZ, 0x3c, !PT ;  /* 0x000000001c1c7212 */ /* 0x000fe600078e3cff */
[----:B------:R-:W-:Y:S02]  /*48b0*/  @!P4 R2UR UR16, R8 ;  /* 0x000000000810c2ca */ /* 0x000fe400000e0000 */
[----:B------:R-:W-:Y:S01]  /*48c0*/  IMAD.U32 R9, RZ, RZ, UR8 ;  /* 0x00000008ff097e24 */ /* 0x000fe2000f8e00ff */
[----:B------:R-:W-:Y:S01]  /*48d0*/  @!UP1 UIADD3 UR8, UPT, UPT, UR15, 0x200, URZ ;  /* 0x000002000f089890 */ /* 0x000fe2000fffe0ff */
[----:B------:R-:W-:Y:S01]  /*48e0*/  VOTEU.ALL UP1, P4 ;  /* 0x0000000000ff7886 */ /* 0x000fe20002020000 */
[----:B------:R-:W-:Y:S02]  /*48f0*/  UPRMT UR15, UR37, 0x654, UR9 ;  /* 0x00000654250f7896 */ /* 0x000fe40008000009 */
[----:B------:R-:W-:Y:S11]  /*4900*/  @!P4 R2UR UR17, R9 ;  /* 0x000000000911c2ca */ /* 0x000ff600000e0000 */
[----:B------:R-:W-:Y:S02]  /*4910*/  @!UPT UIADD3 URZ, UPT, UPT, URZ, URZ, URZ ;  /* 0x000000fffffff290 */ /* 0x000fe4000fffe0ff */
[----:B------:R2:W-:Y:S01]  /*4920*/  @!UP1 UTMALDG.3D [UR8], [UR16], desc[UR18] ;  /* 0x00001208100095b4 */ /* 0x0005e20008011000 */
[----:B------:R2:W-:Y:S01]  /*4930*/  @!P4 SYNCS.ARRIVE.TRANS64.RED.A0TR RZ, [UR13+0x40], R25 ;  /* 0x00004019ffffc9a7 */ /* 0x0005e2000830040d */
[----:B------:R-:W-:Y:S04]  /*4940*/  UIADD3 UR13, UPT, UPT, UR14, 0x1, URZ ;  /* 0x000000010e0d7890 */ /* 0x000fe8000fffe0ff */
[----:B------:R-:W-:Y:S04]  /*4950*/  UISETP.NE.AND UP1, UPT, UR13, 0x3, UPT ;  /* 0x000000030d00788c */ /* 0x000fe8000bf25270 */
[----:B------:R-:W-:Y:S02]  /*4960*/  USEL UR14, URZ, 0x1, UP1 ;  /* 0x00000001ff0e7887 */ /* 0x000fe40008800000 */
[----:B------:R-:W-:Y:S02]  /*4970*/  USEL UR13, UR13, URZ, UP1 ;  /* 0x000000ff0d0d7287 */ /* 0x000fe40008800000 */
[----:B------:R-:W-:Y:S02]  /*4980*/  UPLOP3.LUT UP1, UPT, UPT, UPT, UPT, 0x80, 0x8 ;  /* 0x000000000008789c */ /* 0x000fe40003f2f070 */
[----:B------:R-:W-:Y:S01]  /*4990*/  LOP3.LUT R32, R32, UR14, RZ, 0x3c, !PT ;  /* 0x0000000e20207c12 */ /* 0x000fe2000f8e3cff */
[----:B------:R-:W-:Y:S01]  /*49a0*/  SYNCS.ARRIVE.TRANS64.RED.A1T0 RZ, [UR15], RZ ;  /* 0x000000ffffff79a7 */ /* 0x000fe2000810040f */
[----:B------:R-:W-:Y:S07]  /*49b0*/  @P3 BRA `(.L_x_76) ;  /* 0xfffffff4001c3947 */ /* 0x000fee000383ffff */
[----:B------:R-:W-:Y:S01]  /*49c0*/  UIADD3 UR7, UPT, UPT, UR7, 0x58, URZ ;  /* 0x0000005807077890 */ /* 0x000fe2000fffe0ff */
[----:B------:R-:W-:-:S03]  /*49d0*/  SHF.L.U32 R2, R32, 0x1f, RZ ;  /* 0x0000001f20027819 */ /* 0x000fc600000006ff */
[----:B------:R-:W-:-:S09]  /*49e0*/  ULEA UR4, UR13, UR7, 0x3 ;  /* 0x000000070d047291 */ /* 0x000fd2000f8e18ff */
[----:B------:R-:W1:Y:S02]  /*49f0*/  SYNCS.PHASECHK.TRANS64.TRYWAIT P0, [UR4], R2 ;  /* 0x00000002ff0075a7 */ /* 0x000e640008001104 */
[----:B-1----:R-:W-:Y:S05]  /*4a00*/  @!P0 BRA `(.L_x_77) ;  /* 0x0000002c00948947 */ /* 0x002fea0003800000 */
.L_x_149:
        /* <DEDUP_REMOVED lines=9> */
.L_x_151:
[----:B------:R-:W-:-:S04]  /*4aa0*/  UIADD3 UR5, UPT, UPT, UR5, 0x1, URZ ;  /* 0x0000000105057890 */ /* 0x000fc8000fffe0ff */
[----:B------:R-:W-:-:S04]  /*4ab0*/  UISETP.NE.AND UP0, UPT, UR5, 0x3, UPT ;  /* 0x000000030500788c */ /* 0x000fc8000bf05270 */
[----:B------:R-:W-:Y:S02]  /*4ac0*/  USEL UR4, URZ, 0x1, UP0 ;  /* 0x00000001ff047887 */ /* 0x000fe40008000000 */
[----:B------:R-:W-:-:S04]  /*4ad0*/  USEL UR5, UR5, URZ, UP0 ;  /* 0x000000ff05057287 */ /* 0x000fc80008000000 */
[----:B------:R-:W-:Y:S01]  /*4ae0*/  ULEA UR5, UR5, UR7, 0x3 ;  /* 0x0000000705057291 */ /* 0x000fe2000f8e18ff */
[----:B-1----:R-:W-:-:S04]  /*4af0*/  LOP3.LUT R2, R32, UR4, RZ, 0x3c, !PT ;  /* 0x0000000420027c12 */ /* 0x002fc8000f8e3cff */
[----:B------:R-:W-:Y:S01]  /*4b00*/  SHF.L.U32 R2, R2, 0x1f, RZ ;  /* 0x0000001f02027819 */ /* 0x000fe200000006ff */
[----:B------:R-:W-:-:S07]  /*4b10*/  IMAD.U32 R0, RZ, RZ, UR5 ;  /* 0x00000005ff007e24 */ /* 0x000fce000f8e00ff */
.L_x_79:
[----:B-1----:R1:W3:Y:S02]  /*4b20*/  SYNCS.PHASECHK.TRANS64.TRYWAIT P0, [R0+URZ], R2 ;  /* 0x00000002000075a7 */ /* 0x0022e400080011ff */
[----:B---3--:R-:W-:Y:S05]  /*4b30*/  @!P0 NANOSLEEP.SYNCS 0x989680 ;  /* 0x009896800000895d */ /* 0x008fea0003900000 */
[----:B------:R-:W3:Y:S02]  /*4b40*/  @!P0 SYNCS.PHASECHK.TRANS64 P0, [R0+URZ], R2 ;  /* 0x00000002000085a7 */ /* 0x000ee400080010ff */
[----:B--23--:R-:W-:Y:S05]  /*4b50*/  @P0 EXIT ;  /* 0x000000000000094d */ /* 0x00cfea0003800000 */
[----:B------:R-:W-:Y:S05]  /*4b60*/  BRA `(.L_x_79) ;  /* 0xfffffffc00ec7947 */ /* 0x000fea000383ffff */
.L_x_67:
[----:B------:R-:W-:-:S06]  /*4b70*/  UISETP.GE.AND UP1, UPT, UR8, 0x4, UPT ;  /* 0x000000040800788c */ /* 0x000fcc000bf26270 */
[----:B------:R-:W-:-:S13]  /*4b80*/  PLOP3.LUT P0, PT, PT, PT, UP1, 0x80, 0x8 ;  /* 0x000000000008781c */ /* 0x000fda0003f0f018 */
[----:B------:R-:W-:Y:S05]  /*4b90*/  @!P0 EXIT ;  /* 0x000000000000894d */ /* 0x000fea0003800000 */
[----:B------:R-:W-:Y:S01]  /*4ba0*/  BAR.SYNC.DEFER_BLOCKING 0x6, 0xa0 ;  /* 0x0182800000007b1d */ /* 0x000fe20000010000 */
[C---:B------:R-:W-:Y:S01]  /*4bb0*/  IMAD.SHL.U32 R3, R70.reuse, 0x20, RZ ;  /* 0x0000002046037824 */ /* 0x040fe200078e00ff */
[----:B------:R-:W-:Y:S01]  /*4bc0*/  SHF.R.U32.HI R4, RZ, 0x1, R70 ;  /* 0x00000001ff047819 */ /* 0x000fe20000011646 */
[C---:B------:R-:W-:Y:S01]  /*4bd0*/  IMAD.SHL.U32 R64, R70.reuse, 0x10, RZ ;  /* 0x0000001046407824 */ /* 0x040fe200078e00ff */
[C---:B------:R-:W-:Y:S01]  /*4be0*/  LOP3.LUT P0, RZ, R70.reuse, 0x4, RZ, 0xc0, !PT ;  /* 0x0000000446ff7812 */ /* 0x040fe2000780c0ff */
[----:B------:R-:W-:Y:S01]  /*4bf0*/  IMAD.U32 R32, R70, 0x10000, RZ ;  /* 0x0001000046207824 */ /* 0x000fe200078e00ff */
[----:B------:R-:W-:Y:S02]  /*4c00*/  UMOV UR48, 0x400 ;  /* 0x0000040000307882 */ /* 0x000fe40000000000 */
[----:B------:R-:W1:Y:S01]  /*4c10*/  LDC R63, c[0x0][0x370] ;  /* 0x0000dc00ff3f7b82 */ /* 0x000e620000000800 */
[----:B------:R-:W-:Y:S01]  /*4c20*/  ULEA UR48, UR37, UR48, 0x18 ;  /* 0x0000003025307291 */ /* 0x000fe2000f8ec0ff */
[----:B------:R-:W-:Y:S01]  /*4c30*/  LOP3.LUT R2, R3, 0xc0, RZ, 0xc0, !PT ;  /* 0x000000c003027812 */ /* 0x000fe200078ec0ff */
[----:B------:R-:W-:Y:S01]  /*4c40*/  IMAD.MOV.U32 R69, RZ, RZ, 0x10 ;  /* 0x00000010ff457424 */ /* 0x000fe200078e00ff */
[----:B------:R-:W-:Y:S01]  /*4c50*/  LOP3.LUT R64, R64, 0x600, RZ, 0xc0, !PT ;  /* 0x0000060040407812 */ /* 0x000fe200078ec0ff */
[----:B------:R-:W-:Y:S01]  /*4c60*/  IMAD.MOV.U32 R31, RZ, RZ, RZ ;  /* 0x000000ffff1f7224 */ /* 0x000fe200078e00ff */
[----:B------:R-:W-:Y:S01]  /*4c70*/  LOP3.LUT R4, R2, 0x8, R4, 0xf8, !PT ;  /* 0x0000000802047812 */ /* 0x000fe200078ef804 */
[----:B------:R-:W-:Y:S01]  /*4c80*/  IMAD.SHL.U32 R2, R70, 0x4, RZ ;  /* 0x0000000446027824 */ /* 0x000fe200078e00ff */
[----:B------:R-:W2:Y:S01]  /*4c90*/  LDC R28, c[0x0][0xb0c] ;  /* 0x0002c300ff1c7b82 */ /* 0x000ea20000000800 */
[--C-:B------:R-:W-:Y:S01]  /*4ca0*/  LOP3.LUT R64, R64, 0x20, R3.reuse, 0xf8, !PT ;  /* 0x0000002040407812 */ /* 0x100fe200078ef803 */
[----:B------:R-:W-:Y:S01]  /*4cb0*/  IMAD.MOV.U32 R68, RZ, RZ, RZ ;  /* 0x000000ffff447224 */ /* 0x000fe200078e00ff */
[----:B------:R-:W-:Y:S01]  /*4cc0*/  LOP3.LUT R32, R32, 0x600000, RZ, 0xc0, !PT ;  /* 0x0060000020207812 */ /* 0x000fe200078ec0ff */
[----:B------:R-:W-:Y:S01]  /*4cd0*/  IMAD.MOV.U32 R73, RZ, RZ, RZ ;  /* 0x000000ffff497224 */ /* 0x000fe200078e00ff */
[----:B------:R-:W-:Y:S01]  /*4ce0*/  LOP3.LUT R2, R4, 0x18, R2, 0x78, !PT ;  /* 0x0000001804027812 */ /* 0x000fe200078e7802 */
[----:B------:R-:W-:Y:S01]  /*4cf0*/  IMAD.MOV.U32 R67, RZ, RZ, RZ ;  /* 0x000000ffff437224 */ /* 0x000fe200078e00ff */
[----:B------:R-:W-:Y:S01]  /*4d00*/  LOP3.LUT R64, R64, 0x100, R3, 0xf8, !PT ;  /* 0x0000010040407812 */ /* 0x000fe200078ef803 */
[----:B------:R-:W4:Y:S01]  /*4d10*/  LDC R61, c[0x0][0xb20] ;  /* 0x0002c800ff3d7b82 */ /* 0x000f220000000800 */
[----:B------:R-:W3:Y:S01]  /*4d20*/  LDS R0, [UR48+0x130] ;  /* 0x00013030ff007984 */ /* 0x000ee20008000800 */
[----:B------:R-:W-:Y:S01]  /*4d30*/  LOP3.LUT R70, R70, 0x60, RZ, 0xc0, !PT ;  /* 0x0000006046467812 */ /* 0x000fe200078ec0ff */
[----:B------:R-:W1:Y:S01]  /*4d40*/  LDCU.64 UR54, c[0x0][0x348] ;  /* 0x00006900ff3677ac */ /* 0x000e620008000a00 */
[----:B------:R-:W-:-:S02]  /*4d50*/  LOP3.LUT R64, R64, R2, RZ, 0xfc, !PT ;  /* 0x0000000240407212 */ /* 0x000fc400078efcff */
[----:B------:R-:W-:Y:S01]  /*4d60*/  SEL R69, R69, 0xfffffff0, !P0 ;  /* 0xfffffff045457807 */ /* 0x000fe20004000000 */
[----:B------:R-:W1:Y:S01]  /*4d70*/  LDCU.64 UR38, c[0x0][0x888] ;  /* 0x00011100ff2677ac */ /* 0x000e620008000a00 */
[----:B------:R-:W1:Y:S01]  /*4d80*/  LDC R27, c[0x0][0xb30] ;  /* 0x0002cc00ff1b7b82 */ /* 0x000e620000000800 */
[----:B------:R-:W1:Y:S01]  /*4d90*/  LDCU.64 UR44, c[0x0][0x890] ;  /* 0x00011200ff2c77ac */ /* 0x000e620008000a00 */
[----:B------:R-:W-:-:S06]  /*4da0*/  UMOV UR51, 0x1 ;  /* 0x0000000100337882 */ /* 0x000fcc0000000000 */
[----:B------:R-:W1:Y:S01]  /*4db0*/  LDC.64 R56, c[0x0][0xb10] ;  /* 0x0002c400ff387b82 */ /* 0x000e620000000a00 */
[----:B------:R-:W-:Y:S01]  /*4dc0*/  UMOV UR56, URZ ;  /* 0x000000ff00387c82 */ /* 0x000fe20008000000 */
[----:B------:R-:W-:Y:S01]  /*4dd0*/  UIADD3 UR52, UPT, UPT, UR48, 0x200, URZ ;  /* 0x0000020030347890 */ /* 0x000fe2000fffe0ff */
[----:B------:R-:W-:Y:S01]  /*4de0*/  UMOV UR50, URZ ;  /* 0x000000ff00327c82 */ /* 0x000fe20008000000 */
[----:B------:R-:W-:-:S04]  /*4df0*/  UMOV UR49, URZ ;  /* 0x000000ff00317c82 */ /* 0x000fc80008000000 */
[----:B------:R-:W1:Y:S08]  /*4e00*/  LDC.64 R24, c[0x0][0xb18] ;  /* 0x0002c600ff187b82 */ /* 0x000e700000000a00 */
[----:B------:R-:W1:Y:S08]  /*4e10*/  LDC.64 R22, c[0x0][0xb28] ;  /* 0x0002ca00ff167b82 */ /* 0x000e700000000a00 */
[----:B------:R-:W1:Y:S01]  /*4e20*/  LDC.64 R54, c[0x0][0x8b0] ;  /* 0x00022c00ff367b82 */ /* 0x000e620000000a00 */
[----:B---3--:R-:W-:-:S07]  /*4e30*/  IMAD.IADD R32, R0, 0x1, R32 ;  /* 0x0000000100207824 */ /* 0x008fce00078e0220 */
[----:B------:R-:W3:Y:S08]  /*4e40*/  LDC.64 R52, c[0x0][0x8a8] ;  /* 0x00022a00ff347b82 */ /* 0x000ef00000000a00 */
[----:B--2-4-:R-:W1:Y:S02]  /*4e50*/  LDC R62, c[0x0][0x374] ;  /* 0x0000dd00ff3e7b82 */ /* 0x014e640000000800 */
.L_x_110:
[----:B------:R-:W-:Y:S02]  /*4e60*/  LEA R0, R73, UR48, 0x3 ;  /* 0x0000003049007c11 */ /* 0x000fe4000f8e18ff */
[----:B------:R-:W-:Y:S02]  /*4e70*/  SHF.L.U32 R2, R67, 0x1f, RZ ;  /* 0x0000001f43027819 */ /* 0x000fe400000006ff */
[----:B-1----:R-:W-:Y:S02]  /*4e80*/  LEA R16, R73, UR48, 0x4 ;  /* 0x0000003049107c11 */ /* 0x002fe4000f8e20ff */
[----:B------:R-:W2:Y:S02]  /*4e90*/  SYNCS.PHASECHK.TRANS64.TRYWAIT P0, [R0+URZ+0x80], R2 ;  /* 0x00008002000075a7 */ /* 0x000ea400080011ff */
[----:B--2---:R-:W-:Y:S05]  /*4ea0*/  @!P0 BRA `(.L_x_80) ;  /* 0x00000028009c8947 */ /* 0x004fea0003800000 */
.L_x_152:
[----:B------:R-:W4:Y:S01]  /*4eb0*/  LDC.64 R10, c[0x0][0xb10] ;  /* 0x0002c400ff0a7b82 */ /* 0x000f220000000a00 */
[----:B------:R-:W3:Y:S01]  /*4ec0*/  LDS.128 R16, [R16+0x110] ;  /* 0x0001100010107984 */ /* 0x000ee20000000c00 */
[----:B-1----:R-:W-:Y:S01]  /*4ed0*/  ISETP.NE.AND P1, PT, R27, 0x1, PT ;  /* 0x000000011b00780c */ /* 0x002fe20003f25270 */
[----:B--2---:R-:W-:Y:S01]  /*4ee0*/  VIADD R0, R0, 0x90 ;  /* 0x0000009000007836 */ /* 0x004fe20000000000 */
[----:B------:R-:W-:Y:S04]  /*4ef0*/  ISETP.GE.AND P0, PT, R26, 0x1, PT ;  /* 0x000000011a00780c */ /* 0x000fe80003f06270 */
[----:B------:R-:W1:Y:S01]  /*4f00*/  LDC.64 R8, c[0x0][0xb18] ;  /* 0x0002c600ff087b82 */ /* 0x000e620000000a00 */
[----:B------:R-:W-:Y:S01]  /*4f10*/  PRMT R0, RZ, 0x654, R0 ;  /* 0x00000654ff007816 */ /* 0x000fe20000000000 */
[----:B------:R-:W-:Y:S01]  /*4f20*/  @!PT LDS RZ, [RZ] ;  /* 0x00000000fffff984 */ /* 0x000fe20000000800 */
[----:B------:R-:W-:Y:S01]  /*4f30*/  @!PT LDS RZ, [RZ] ;  /* 0x00000000fffff984 */ /* 0x000fe20000000800 */
[----:B------:R-:W-:Y:S01]  /*4f40*/  @!PT LDS RZ, [RZ] ;  /* 0x00000000fffff984 */ /* 0x000fe20000000800 */
[----:B------:R-:W-:Y:S01]  /*4f50*/  @!PT LDS RZ, [RZ] ;  /* 0x00000000fffff984 */ /* 0x000fe20000000800 */
[----:B------:R2:W-:Y:S06]  /*4f60*/  MEMBAR.ALL.CTA ;  /* 0x0000000000007992 */ /* 0x0005ec0000008000 */
[----:B--2---:R-:W2:Y:S01]  /*4f70*/  FENCE.VIEW.ASYNC.S ;  /* 0x00000000000073c6 */ /* 0x004ea20000000000 */
[----:B------:R-:W1:Y:S08]  /*4f80*/  @!P1 LDC R12, c[0x0][0xb20] ;  /* 0x0002c800ff0c9b82 */ /* 0x000e700000000800 */
[----:B------:R-:W1:Y:S01]  /*4f90*/  @!P1 LDC R7, c[0x0][0xb0c] ;  /* 0x0002c300ff079b82 */ /* 0x000e620000000800 */
[----:B--2---:R2:W-:Y:S01]  /*4fa0*/  SYNCS.ARRIVE.TRANS64.RED.A1T0 RZ, [R0+URZ], RZ ;  /* 0x000000ff00ff79a7 */ /* 0x0045e200081004ff */
[----:B---3--:R-:W-:Y:S04]  /*4fb0*/  LOP3.LUT P4, RZ, R18, 0x1, RZ, 0xc0, !PT ;  /* 0x0000000112ff7812 */ /* 0x008fe8000788c0ff */
[----:B------:R-:W-:Y:S09]  /*4fc0*/  P2R R71, PR, RZ, 0x10 ;  /* 0x00000010ff477803 */ /* 0x000ff20000000000 */
[----:B------:R-:W-:Y:S02]  /*4fd0*/  @P4 MOV R30, R16 ;  /* 0x00000010001e4202 */ /* 0x000fe40000000f00 */
[----:B------:R-:W-:Y:S01]  /*4fe0*/  @P4 LOP3.LUT R29, R17, 0xffff, RZ, 0xc0, !PT ;  /* 0x0000ffff111d4812 */ /* 0x000fe200078ec0ff */
[----:B--2-4-:R-:W-:Y:S06]  /*4ff0*/  @!P0 BRA `(.L_x_81) ;  /* 0x0000000000a48947 */ /* 0x014fec0003800000 */
[----:B------:R-:W-:Y:S01]  /*5000*/  IMAD.HI.U32 R0, R62, R25, RZ ;  /* 0x000000193e007227 */ /* 0x000fe200078e00ff */
[----:B------:R-:W-:Y:S02]  /*5010*/  ISETP.NE.AND P0, PT, R24, 0x1, PT ;  /* 0x000000011800780c */ /* 0x000fe40003f05270 */
[----:B------:R-:W-:Y:S01]  /*5020*/  ISETP.NE.AND P2, PT, R26, 0x1, PT ;  /* 0x000000011a00780c */ /* 0x000fe20003f45270 */
[----:B------:R-:W-:Y:S01]  /*5030*/  IMAD.HI.U32 R4, R63, R56, RZ ;  /* 0x000000383f047227 */ /* 0x000fe200078e00ff */
[----:B------:R-:W-:Y:S02]  /*5040*/  SHF.R.U32.HI R0, RZ, R61, R0 ;  /* 0x0000003dff007219 */ /* 0x000fe40000011600 */
[----:B------:R-:W-:Y:S01]  /*5050*/  ISETP.NE.AND P3, PT, R28, 0x1, PT ;  /* 0x000000011c00780c */ /* 0x000fe20003f65270 */
[----:B------:R-:W-:Y:S01]  /*5060*/  IMAD.HI.U32 R6, R29, R25, RZ ;  /* 0x000000191d067227 */ /* 0x000fe200078e00ff */
[-C--:B------:R-:W-:Y:S02]  /*5070*/  SHF.R.U32.HI R4, RZ, R57.reuse, R4 ;  /* 0x00000039ff047219 */ /* 0x080fe40000011604 */
[----:B------:R-:W-:Y:S01]  /*5080*/  SEL R0, R62, R0, !P0 ;  /* 0x000000003e007207 */ /* 0x000fe20004000000 */
[----:B------:R-:W-:Y:S01]  /*5090*/  IMAD.HI.U32 R5, R30, R56, RZ ;  /* 0x000000381e057227 */ /* 0x000fe200078e00ff */
[----:B------:R-:W-:Y:S03]  /*50a0*/  SEL R4, R63, R4, !P3 ;  /* 0x000000043f047207 */ /* 0x000fe60005800000 */
[-C--:B------:R-:W-:Y:S01]  /*50b0*/  IMAD.HI.U32 R3, R0, R22.reuse, RZ ;  /* 0x0000001600037227 */ /* 0x080fe200078e00ff */
[----:B------:R-:W-:Y:S03]  /*50c0*/  SHF.R.U32.HI R5, RZ, R57, R5 ;  /* 0x00000039ff057219 */ /* 0x000fe60000011605 */
[----:B------:R-:W-:Y:S01]  /*50d0*/  IMAD.HI.U32 R2, R4, R22, RZ ;  /* 0x0000001604027227 */ /* 0x000fe200078e00ff */
[----:B------:R-:W-:Y:S02]  /*50e0*/  @P2 SHF.R.U32.HI R0, RZ, R23, R3 ;  /* 0x00000017ff002219 */ /* 0x000fe40000011603 */
[----:B------:R-:W-:Y:S02]  /*50f0*/  SHF.R.U32.HI R3, RZ, R61, R6 ;  /* 0x0000003dff037219 */ /* 0x000fe40000011606 */
[----:B------:R-:W-:Y:S01]  /*5100*/  @P2 SHF.R.U32.HI R4, RZ, R23, R2 ;  /* 0x00000017ff042219 */ /* 0x000fe20000011602 */
[----:B------:R-:W-:Y:S01]  /*5110*/  IMAD R0, R26, R0, RZ ;  /* 0x000000001a007224 */ /* 0x000fe200078e02ff */
[----:B------:R-:W-:Y:S02]  /*5120*/  SEL R3, R29, R3, !P0 ;  /* 0x000000031d037207 */ /* 0x000fe40004000000 */
[----:B------:R-:W-:Y:S01]  /*5130*/  SEL R2, R30, R5, !P3 ;  /* 0x000000051e027207 */ /* 0x000fe20005800000 */
[----:B------:R-:W-:Y:S01]  /*5140*/  IMAD R5, R26, R4, RZ ;  /* 0x000000041a057224 */ /* 0x000fe200078e02ff */
[C---:B------:R-:W-:Y:S01]  /*5150*/  ISETP.GE.AND P0, PT, R3.reuse, R0, PT ;  /* 0x000000000300720c */ /* 0x040fe20003f06270 */
[C---:B------:R-:W-:Y:S03]  /*5160*/  IMAD.HI.U32 R0, R3.reuse, R22, RZ ;  /* 0x0000001603007227 */ /* 0x040fe600078e00ff */
[C---:B------:R-:W-:Y:S02]  /*5170*/  ISETP.GE.OR P0, PT, R2.reuse, R5, P0 ;  /* 0x000000050200720c */ /* 0x040fe40000706670 */
[----:B------:R-:W-:Y:S04]  /*5180*/  SHF.R.U32.HI R0, RZ, R23, R0 ;  /* 0x00000017ff007219 */ /* 0x000fe80000011600 */
[C---:B------:R-:W-:Y:S05]  /*5190*/  SEL R6, R3.reuse, R0, !P2 ;  /* 0x0000000003067207 */ /* 0x040fea0005000000 */
        /* <DEDUP_REMOVED lines=14> */
[----:B------:R-:W-:Y:S07]  /*5280*/  IMAD R29, R3, R24, R29 ;  /* 0x00000018031d7224 */ /* 0x000fee00078e021d */
.L_x_81:
[----:B-1----:R-:W-:Y:S01]  /*5290*/  @!P1 ISETP.NE.AND P0, PT, R8, 0x1, PT ;  /* 0x000000010800980c */ /* 0x002fe20003f05270 */
[----:B------:R-:W-:Y:S01]  /*52a0*/  @!P1 IMAD.HI.U32 R0, R30, R10, RZ ;  /* 0x0000000a1e009227 */ /* 0x000fe200078e00ff */
[----:B------:R-:W-:Y:S01]  /*52b0*/  @!P1 ISETP.NE.AND P2, PT, R7, 0x1, PT ;  /* 0x000000010700980c */ /* 0x000fe20003f45270 */
[----:B------:R-:W-:Y:S01]  /*52c0*/  ULOP3.LUT UP0, URZ, UR52, 0x1b0, URZ, 0xc0, !UPT ;  /* 0x000001b034ff7892 */ /* 0x000fe2000f80c0ff */
[----:B------:R-:W-:Y:S01]  /*52d0*/  R2UR UR42, R21 ;  /* 0x00000000152a72ca */ /* 0x000fe200000e0000 */
[----:B------:R-:W-:Y:S01]  /*52e0*/  @!P1 IMAD.HI.U32 R2, R29, R9, RZ ;  /* 0x000000091d029227 */ /* 0x000fe200078e00ff */
[----:B------:R-:W-:Y:S02]  /*52f0*/  @!P1 SHF.R.U32.HI R0, RZ, R11, R0 ;  /* 0x0000000bff009219 */ /* 0x000fe40000011600 */
[----:B------:R-:W-:Y:S01]  /*5300*/  R2UR UR41, R20 ;  /* 0x00000000142972ca */ /* 0x000fe200000e0000 */
[----:B------:R-:W-:Y:S01]  /*5310*/  VIADD R73, R73, 0x1 ;  /* 0x0000000149497836 */ /* 0x000fe20000000000 */
[----:B------:R-:W-:Y:S02]  /*5320*/  @!P1 SHF.R.U32.HI R2, RZ, R12, R2 ;  /* 0x0000000cff029219 */ /* 0x000fe40000011602 */
[----:B------:R-:W-:Y:S02]  /*5330*/  @!P1 SEL R3, R30, R0, !P2 ;  /* 0x000000001e039207 */ /* 0x000fe40005000000 */
[----:B------:R-:W-:Y:S02]  /*5340*/  @!P1 SEL R2, R29, R2, !P0 ;  /* 0x000000021d029207 */ /* 0x000fe40004000000 */
[----:B------:R-:W-:Y:S01]  /*5350*/  @P4 SHF.R.U32.HI R66, RZ, 0x10, R17 ;  /* 0x00000010ff424819 */ /* 0x000fe20000011611 */
[----:B------:R-:W-:Y:S02]  /*5360*/  USHF.L.U32 UR42, UR42, 0x6, URZ ;  /* 0x000000062a2a7899 */ /* 0x000fe400080006ff */
[----:B------:R-:W-:Y:S02]  /*5370*/  @!P1 IMAD.IADD R0, R2, 0x1, -R3 ;  /* 0x0000000102009824 */ /* 0x000fe400078e0a03 */
[----:B------:R-:W-:Y:S01]  /*5380*/  @!P1 IMAD.IADD R2, R3, 0x1, -R2 ;  /* 0x0000000103029824 */ /* 0x000fe200078e0a02 */
[----:B------:R-:W-:Y:S01]  /*5390*/  USHF.L.U32 UR41, UR41, 0x6, URZ ;  /* 0x0000000629297899 */ /* 0x000fe200080006ff */
[----:B------:R-:W-:Y:S02]  /*53a0*/  @!P1 IMAD R30, R0, R7, R30 ;  /* 0x00000007001e9224 */ /* 0x000fe400078e021e */
[----:B------:R-:W-:Y:S01]  /*53b0*/  @!P1 IMAD R29, R2, R8, R29 ;  /* 0x00000008021d9224 */ /* 0x000fe200078e021d */
[----:B------:R-:W-:Y:S08]  /*53c0*/  BRA.U !UP0, `(.L_x_82) ;  /* 0x00000001087c7547 */ /* 0x000ff0000b800000 */
[----:B------:R-:W1:Y:S01]  /*53d0*/  LDCU.64 UR8, c[0x4][0x80] ;  /* 0x01001000ff0877ac */ /* 0x000e620008000a00 */
[----:B------:R-:W-:Y:S01]  /*53e0*/  MOV R2, 0x0 ;  /* 0x0000000000027802 */ /* 0x000fe20000000f00 */
[----:B------:R-:W-:Y:S02]  /*53f0*/  HFMA2 R12, -RZ, RZ, 0, 5.9604644775390625e-08 ;  /* 0x00000001ff0c7431 */ /* 0x000fe400000001ff */
[----:B------:R-:W-:Y:S01]  /*5400*/  IMAD.MOV.U32 R8, RZ, RZ, 0x70 ;  /* 0x00000070ff087424 */ /* 0x000fe200078e00ff */
[----:B------:R2:W3:Y:S01]  /*5410*/  LDC.64 R14, c[0x4][R2] ;  /* 0x01000000020e7b82 */ /* 0x0004e20000000a00 */
[----:B------:R-:W4:Y:S01]  /*5420*/  LDCU.64 UR6, c[0x4][0x88] ;  /* 0x01001100ff0677ac */ /* 0x000f220008000a00 */
[----:B------:R-:W-:Y:S01]  /*5430*/  IMAD.MOV.U32 R13, RZ, RZ, RZ ;  /* 0x000000ffff0d7224 */ /* 0x000fe200078e00ff */
[----:B------:R-:W2:Y:S01]  /*5440*/  LDCU.64 UR4, c[0x4][0x8] ;  /* 0x01000100ff0477ac */ /* 0x000ea20008000a00 */
[----:B-1----:R-:W-:Y:S01]  /*5450*/  MOV R5, UR9 ;  /* 0x0000000900057c02 */ /* 0x002fe20008000f00 */
[----:B------:R-:W-:Y:S01]  /*5460*/  IMAD.U32 R4, RZ, RZ, UR8 ;  /* 0x00000008ff047e24 */ /* 0x000fe2000f8e00ff */
[----:B----4-:R-:W-:Y:S01]  /*5470*/  MOV R7, UR7 ;  /* 0x0000000700077c02 */ /* 0x010fe20008000f00 */
[----:B------:R-:W-:Y:S01]  /*5480*/  IMAD.U32 R6, RZ, RZ, UR6 ;  /* 0x00000006ff067e24 */ /* 0x000fe2000f8e00ff */
[----:B--2---:R-:W-:Y:S01]  /*5490*/  MOV R11, UR5 ;  /* 0x00000005000b7c02 */ /* 0x004fe20008000f00 */
[----:B------:R-:W-:Y:S02]  /*54a0*/  IMAD.U32 R10, RZ, RZ, UR4 ;  /* 0x00000004ff0a7e24 */ /* 0x000fe4000f8e00ff */
[----:B------:R-:W-:Y:S07]  /*54b0*/  LEPC R20, `(.L_x_83) ;  /* 0x000000001014794e */ /* 0x000fee0000000000 */
[----:B---3-5:R-:W-:Y:S05]  /*54c0*/  CALL.ABS.NOINC R14 ;  /* 0x000000000e007343 */ /* 0x028fea0003c00000 */
.L_x_83:
[----:B------:R-:W1:Y:S01]  /*54d0*/  LDCU.64 UR8, c[0x4][0x80] ;  /* 0x01001000ff0877ac */ /* 0x000e620008000a00 */
[----:B------:R-:W2:Y:S01]  /*54e0*/  LDC.64 R2, c[0x4][R2] ;  /* 0x0100000002027b82 */ /* 0x000ea20000000a00 */
[----:B------:R-:W-:Y:S02]  /*54f0*/  HFMA2 R12, -RZ, RZ, 0, 5.9604644775390625e-08 ;  /* 0x00000001ff0c7431 */ /* 0x000fe400000001ff */
[----:B------:R-:W-:Y:S02]  /*5500*/  IMAD.MOV.U32 R8, RZ, RZ, 0x70 ;  /* 0x00000070ff087424 */ /* 0x000fe400078e00ff */
[----:B------:R-:W-:Y:S01]  /*5510*/  IMAD.MOV.U32 R13, RZ, RZ, RZ ;  /* 0x000000ffff0d7224 */ /* 0x000fe200078e00ff */
[----:B------:R-:W3:Y:S01]  /*5520*/  LDCU.64 UR6, c[0x4][0x88] ;  /* 0x01001100ff0677ac */ /* 0x000ee20008000a00 */
[----:B------:R-:W4:Y:S01]  /*5530*/  LDCU.64 UR4, c[0x4][0x8] ;  /* 0x01000100ff0477ac */ /* 0x000f220008000a00 */
[----:B-1----:R-:W-:Y:S02]  /*5540*/  MOV R4, UR8 ;  /* 0x0000000800047c02 */ /* 0x002fe40008000f00 */
[----:B------:R-:W-:Y:S02]  /*5550*/  MOV R5, UR9 ;  /* 0x0000000900057c02 */ /* 0x000fe40008000f00 */
[----:B---3--:R-:W-:Y:S01]  /*5560*/  MOV R7, UR7 ;  /* 0x0000000700077c02 */ /* 0x008fe20008000f00 */
[----:B------:R-:W-:Y:S01]  /*5570*/  IMAD.U32 R6, RZ, RZ, UR6 ;  /* 0x00000006ff067e24 */ /* 0x000fe2000f8e00ff */
[----:B----4-:R-:W-:Y:S01]  /*5580*/  MOV R11, UR5 ;  /* 0x00000005000b7c02 */ /* 0x010fe20008000f00 */
[----:B------:R-:W-:Y:S02]  /*5590*/  IMAD.U32 R10, RZ, RZ, UR4 ;  /* 0x00000004ff0a7e24 */ /* 0x000fe4000f8e00ff */
[----:B------:R-:W-:Y:S07]  /*55a0*/  LEPC R20, `(.L_x_82) ;  /* 0x000000001014794e */ /* 0x000fee0000000000 */
[----:B--2---:R-:W-:Y:S05]  /*55b0*/  CALL.ABS.NOINC R2 ;  /* 0x0000000002007343 */ /* 0x004fea0003c00000 */
.L_x_82:
[----:B------:R-:W-:Y:S01]  /*55c0*/  ISETP.NE.U32.AND P4, PT, R54, RZ, PT ;  /* 0x000000ff3600720c */ /* 0x000fe20003f85070 */
[----:B------:R-:W-:Y:S01]  /*55d0*/  UISETP.NE.AND UP2, UPT, UR53, URZ, UPT ;  /* 0x000000ff3500728c */ /* 0x000fe2000bf45270 */
[----:B------:R-:W-:Y:S01]  /*55e0*/  ISETP.NE.U32.AND P2, PT, RZ, UR38, PT ;  /* 0x00000026ff007c0c */ /* 0x000fe2000bf45070 */
[----:B------:R-:W-:Y:S01]  /*55f0*/  UISETP.NE.U32.AND UP1, UPT, UR44, URZ, UPT ;  /* 0x000000ff2c00728c */ /* 0x000fe2000bf25070 */
[----:B------:R-:W-:Y:S01]  /*5600*/  ISETP.NE.AND.EX P4, PT, R55, RZ, PT, P4 ;  /* 0x000000ff3700720c */ /* 0x000fe20003f85340 */
[----:B------:R-:W-:Y:S01]  /*5610*/  UPLOP3.LUT UP0, UPT, UPT, UPT, UPT, 0x40, 0x4 ;  /* 0x000000000004789c */ /* 0x000fe20003f0e870 */
[----:B------:R-:W-:Y:S01]  /*5620*/  ISETP.NE.AND.EX P2, PT, RZ, UR39, PT, P2 ;  /* 0x00000027ff007c0c */ /* 0x000fe2000bf45320 */
[----:B------:R-:W-:Y:S01]  /*5630*/  UISETP.NE.AND.EX UP1, UPT, UR45, URZ, UPT, UP1 ;  /* 0x000000ff2d00728c */ /* 0x000fe2000bf25310 */
[----:B------:R-:W-:Y:S04]  /*5640*/  PLOP3.LUT P1, PT, PT, PT, UP2, 0x80, 0x8 ;  /* 0x000000000008781c */ /* 0x000fe80003f2f028 */
[----:B------:R-:W-:Y:S06]  /*5650*/  @UP2 UPLOP3.LUT UP0, UPT, UPT, UPT, UP1, 0x80, 0x8 ;  /* 0x000000000008289c */ /* 0x000fec0003f0f010 */
[----:B------:R-:W-:Y:S01]  /*5660*/  PLOP3.LUT P0, PT, PT, PT, UP0, 0x80, 0x8 ;  /* 0x000000000008781c */ /* 0x000fe20003f0f008 */
[----:B------:R-:W-:Y:S01]  /*5670*/  @!UPT UIADD3 URZ, UPT, UPT, URZ, URZ, URZ ;  /* 0x000000fffffff290 */ /* 0x000fe2000fffe0ff */
[----:B------:R-:W-:Y:S11]  /*5680*/  BRA.U !UP1, `(.L_x_84) ;  /* 0x0000000109387547 */ /* 0x000ff6000b800000 */
[----:B------:R-:W-:Y:S01]  /*5690*/  UISETP.NE.U32.AND UP0, UPT, UR38, URZ, UPT ;  /* 0x000000ff2600728c */ /* 0x000fe2000bf05070 */
[----:B------:R-:W-:Y:S02]  /*56a0*/  HFMA2 R0, -RZ, RZ, 0, 5.9604644775390625e-08 ;  /* 0x00000001ff007431 */ /* 0x000fe400000001ff */
[----:B------:R-:W-:Y:S01]  /*56b0*/  IMAD.MOV.U32 R60, RZ, RZ, 0x1 ;  /* 0x00000001ff3c7424 */ /* 0x000fe200078e00ff */
[----:B------:R-:W-:Y:S06]  /*56c0*/  UISETP.NE.AND.EX UP0, UPT, UR39, URZ, UPT, UP0 ;  /* 0x000000ff2700728c */ /* 0x000fec000bf05300 */
[----:B------:R-:W-:Y:S05]  /*56d0*/  PLOP3.LUT P3, PT, PT, PT, UP0, 0x80, 0x8 ;  /* 0x000000000008781c */ /* 0x000fea0003f6f008 */
[----:B------:R-:W1:Y:S01]  /*56e0*/  @UP0 LDCU.64 UR6, c[0x0][0x888] ;  /* 0x00011100ff0607ac */ /* 0x000e620008000a00 */
[----:B------:R-:W-:Y:S07]  /*56f0*/  @UP0 UIMAD UR4, UR36, UR44, URZ ;  /* 0x0000002c240402a4 */ /* 0x000fee000f8e02ff */
[----:B------:R-:W-:Y:S01]  /*5700*/  @!P3 PRMT R60, R0, 0x7610, R60 ;  /* 0x00007610003cb816 */ /* 0x000fe2000000003c */
[----:B-1----:R-:W-:Y:S03]  /*5710*/  @UP0 UIMAD.WIDE UR6, UR4, 0x4, UR6 ;  /* 0x00000004040608a5 */ /* 0x002fe6000f8e0206 */
[----:B------:R-:W1:Y:S03]  /*5720*/  @!UP0 LDCU UR4, c[0x0][0x880] ;  /* 0x00011000ff0487ac */ /* 0x000e660008000800 */
[----:B------:R-:W-:Y:S01]  /*5730*/  IMAD.U32 R2, RZ, RZ, UR6 ;  /* 0x00000006ff027e24 */ /* 0x000fe2000f8e00ff */
[----:B------:R-:W-:Y:S05]  /*5740*/  MOV R3, UR7 ;  /* 0x0000000700037c02 */ /* 0x000fea0008000f00 */
[----:B-----5:R2:W5:Y:S02]  /*5750*/  @P3 LDG.E R35, desc[UR46][R2.64] ;  /* 0x0000002e02233981 */ /* 0x020564000c1e1900 */
[----:B-12---:R-:W-:Y:S02]  /*5760*/  @!P3 IMAD.U32 R35, RZ, RZ, UR4 ;  /* 0x00000004ff23be24 */ /* 0x006fe4000f8e00ff */
.L_x_84:
[----:B------:R-:W-:Y:S05]  /*5770*/  @!P4 BRA `(.L_x_85) ;  /* 0x000000000020c947 */ /* 0x000fea0003800000 */
[----:B------:R-:W-:Y:S04]  /*5780*/  ISETP.NE.U32.AND P3, PT, R52, RZ, PT ;  /* 0x000000ff3400720c */ /* 0x000fe80003f65070 */
[----:B------:R-:W-:Y:S11]  /*5790*/  ISETP.NE.AND.EX P3, PT, R53, RZ, PT, P3 ;  /* 0x000000ff3500720c */ /* 0x000ff60003f65330 */
[----:B------:R-:W-:Y:S02]  /*57a0*/  @!UPT UIADD3 URZ, UPT, UPT, URZ, URZ, URZ ;  /* 0x000000fffffff290 */ /* 0x000fe4000fffe0ff */
[----:B------:R-:W1:Y:S01]  /*57b0*/  @P3 LDC.64 R2, c[0x0][0x8a8] ;  /* 0x00022a00ff023b82 */ /* 0x000e620000000a00 */
[----:B------:R-:W-:Y:S04]  /*57c0*/  @P3 IMAD R0, R54, UR36, RZ ;  /* 0x0000002436003c24 */ /* 0x000fe8000f8e02ff */
[----:B-1----:R-:W-:Y:S05]  /*57d0*/  @P3 IMAD.WIDE R2, R0, 0x4, R2 ;  /* 0x0000000400023825 */ /* 0x002fea00078e0202 */
[----:B-----5:R1:W5:Y:S02]  /*57e0*/  @P3 LDG.E R33, desc[UR46][R2.64] ;  /* 0x0000002e02213981 */ /* 0x020364000c1e1900 */
[----:B-1----:R-:W2:Y:S02]  /*57f0*/  @!P3 LDC R33, c[0x0][0x8a0] ;  /* 0x00022800ff21bb82 */ /* 0x002ea40000000800 */
.L_x_85:
[----:B-----5:R-:W-:Y:S01]  /*5800*/  FSETP.NEU.AND P3, PT, R35, RZ, PT ;  /* 0x000000ff2300720b */ /* 0x020fe20003f6d000 */
[----:B------:R-:W-:Y:S01]  /*5810*/  IMAD.U32 R2, RZ, RZ, UR56 ;  /* 0x00000038ff027e24 */ /* 0x000fe2000f8e00ff */
[----:B------:R-:W-:Y:S01]  /*5820*/  SEL R5, RZ, 0xffffffff, P2 ;  /* 0xffffffffff057807 */ /* 0x000fe20001000000 */
[----:B------:R-:W-:Y:S01]  /*5830*/  ULOP3.LUT UR4, UR51, 0x1, URZ, 0x3c, !UPT ;  /* 0x0000000133047892 */ /* 0x000fe2000f8e3cff */
[----:B------:R-:W-:Y:S01]  /*5840*/  @P1 LOP3.LUT P2, RZ, R60, 0xff, RZ, 0xc0, !PT ;  /* 0x000000ff3cff1812 */ /* 0x000fe2000784c0ff */
[----:B------:R-:W-:Y:S01]  /*5850*/  BSSY B1, `(.L_x_86) ;  /* 0x000003d000017945 */ /* 0x000fe20003800000 */
[----:B------:R-:W-:Y:S01]  /*5860*/  @P1 SEL R0, RZ, 0xffffffff, P3 ;  /* 0xffffffffff001807 */ /* 0x000fe20001800000 */
[----:B------:R-:W-:Y:S01]  /*5870*/  IMAD.MOV.U32 R47, RZ, RZ, 0x1 ;  /* 0x00000001ff2f7424 */ /* 0x000fe200078e00ff */
[----:B------:R-:W-:Y:S01]  /*5880*/  LEA R2, R2, UR48, 0x3 ;  /* 0x0000003002027c11 */ /* 0x000fe2000f8e18ff */
[----:B------:R-:W-:Y:S01]  /*5890*/  IMAD.U32 R45, RZ, RZ, UR4 ;  /* 0x00000004ff2d7e24 */ /* 0x000fe2000f8e00ff */
[----:B------:R-:W-:Y:S01]  /*58a0*/  @P0 SEL R0, R5, R0, !P2 ;  /* 0x0000000005000207 */ /* 0x000fe20005000000 */
[----:B------:R-:W-:Y:S01]  /*58b0*/  IMAD.U32 R46, RZ, RZ, UR56 ;  /* 0x00000038ff2e7e24 */ /* 0x000fe2000f8e00ff */
[C---:B------:R-:W-:Y:S02]  /*58c0*/  LEA R44, R31.reuse, UR48, 0x3 ;  /* 0x000000301f2c7c11 */ /* 0x040fe4000f8e18ff */
[----:B------:R-:W-:Y:S02]  /*58d0*/  CS2R R50, SRZ ;  /* 0x0000000000327805 */ /* 0x000fe4000001ff00 */
[----:B------:R-:W-:Y:S02]  /*58e0*/  @P1 LOP3.LUT R0, R0, 0x1, RZ, 0xc0, !PT ;  /* 0x0000000100001812 */ /* 0x000fe400078ec0ff */
[----:B------:R-:W-:Y:S02]  /*58f0*/  CS2R R48, SRZ ;  /* 0x0000000000307805 */ /* 0x000fe4000001ff00 */
[----:B------:R-:W-:Y:S02]  /*5900*/  SHF.L.U32 R3, R68, 0x1f, RZ ;  /* 0x0000001f44037819 */ /* 0x000fe400000006ff */
[----:B------:R-:W-:Y:S02]  /*5910*/  CS2R R42, SRZ ;  /* 0x00000000002a7805 */ /* 0x000fe4000001ff00 */
[----:B------:R-:W-:Y:S02]  /*5920*/  ISETP.NE.U32.OR P5, PT, R0, 0x1, !P1 ;  /* 0x000000010000780c */ /* 0x000fe40004fa5470 */
[----:B------:R-:W-:Y:S02]  /*5930*/  CS2R R40, SRZ ;  /* 0x0000000000287805 */ /* 0x000fe4000001ff00 */
[----:B------:R-:W-:Y:S02]  /*5940*/  PLOP3.LUT P2, PT, PT, PT, UP1, 0x80, 0x8 ;  /* 0x000000000008781c */ /* 0x000fe40003f4f018 */
[----:B------:R-:W-:Y:S02]  /*5950*/  LEA.HI R34, R31, R31, RZ, 0x1 ;  /* 0x0000001f1f227211 */ /* 0x000fe400078f08ff */
[----:B------:R-:W-:Y:S02]  /*5960*/  LOP3.LUT P4, R72, R60, 0xff, RZ, 0xc0, !PT ;  /* 0x000000ff3c487812 */ /* 0x000fe4000788c0ff */
[----:B------:R-:W-:Y:S02]  /*5970*/  SEL R4, RZ, 0xffffffff, P3 ;  /* 0xffffffffff047807 */ /* 0x000fe40001800000 */
[----:B------:R-:W-:Y:S02]  /*5980*/  P2R R74, PR, RZ, 0x20 ;  /* 0x00000020ff4a7803 */ /* 0x000fe40000000000 */
[----:B------:R-:W-:Y:S03]  /*5990*/  @P5 SHF.L.U32 R0, R45, 0x1f, RZ ;  /* 0x0000001f2d005819 */ /* 0x000fe600000006ff */
[----:B------:R-:W-:Y:S01]  /*59a0*/  @P2 SEL R4, R5, R4, !P4 ;  /* 0x0000000405042207 */ /* 0x000fe20006000000 */
[----:B------:R1:W3:Y:S03]  /*59b0*/  @P5 SYNCS.PHASECHK.TRANS64.TRYWAIT P1, [R2+URZ+0x40], R0 ;  /* 0x00004000020055a7 */ /* 0x0002e600080211ff */
[----:B------:R-:W-:Y:S04]  /*59c0*/  LOP3.LUT R4, R4, 0x1, RZ, 0xc0, !PT ;  /* 0x0000000104047812 */ /* 0x000fe800078ec0ff */
[----:B------:R-:W-:Y:S04]  /*59d0*/  ISETP.NE.U32.AND P2, PT, R4, 0x1, PT ;  /* 0x000000010400780c */ /* 0x000fe80003f45070 */
[----:B------:R-:W-:Y:S01]  /*59e0*/  P2R R76, PR, RZ, 0x4 ;  /* 0x00000004ff4c7803 */ /* 0x000fe20000000000 */
[----:B------:R4:W2:Y:S01]  /*59f0*/  SYNCS.PHASECHK.TRANS64.TRYWAIT P0, [R44+URZ+0xa0], R3 ;  /* 0x0000a0032c0075a7 */ /* 0x0008a200080011ff */
[C---:B-1----:R-:W-:Y:S01]  /*5a00*/  IMAD.SHL.U32 R0, R34.reuse, 0x20, RZ ;  /* 0x0000002022007824 */ /* 0x042fe200078e00ff */
[----:B------:R-:W-:Y:S04]  /*5a10*/  LOP3.LUT R34, R34, 0xffe, RZ, 0xc0, !PT ;  /* 0x00000ffe22227812 */ /* 0x000fe800078ec0ff */
[----:B------:R-:W-:Y:S01]  /*5a20*/  LOP3.LUT R0, R0, 0xffffffc0, RZ, 0xc0, !PT ;  /* 0xffffffc000007812 */ /* 0x000fe200078ec0ff */
[----:B------:R-:W-:Y:S04]  /*5a30*/  IMAD.IADD R34, R31, 0x1, -R34 ;  /* 0x000000011f227824 */ /* 0x000fe800078e0a22 */
[----:B------:R-:W-:Y:S04]  /*5a40*/  IMAD.IADD R0, R32, 0x1, R0 ;  /* 0x0000000120007824 */ /* 0x000fe800078e0200 */
[----:B------:R-:W-:Y:S01]  /*5a50*/  IMAD R34, R34, 0x100000, R0 ;  /* 0x0010000022227824 */ /* 0x000fe200078e0200 */
[----:B---3--:R-:W-:Y:S01]  /*5a60*/  @P5 SEL R47, RZ, 0x1, !P1 ;  /* 0x00000001ff2f5807 */ /* 0x008fe20004800000 */
[----:B----4-:R-:W-:Y:S06]  /*5a70*/  @!P5 BRA `(.L_x_87) ;  /* 0x000000000068d947 */ /* 0x010fec0003800000 */
[----:B------:R-:W-:Y:S01]  /*5a80*/  HFMA2 R43, -RZ, RZ, 0, 0 ;  /* 0x00000000ff2b7431 */ /* 0x000fe200000001ff */
[----:B------:R-:W-:Y:S01]  /*5a90*/  ISETP.NE.AND P1, PT, R47, RZ, PT ;  /* 0x000000ff2f00720c */ /* 0x000fe20003f25270 */
[----:B------:R-:W-:Y:S01]  /*5aa0*/  IMAD.U32 R0, RZ, RZ, UR56 ;  /* 0x00000038ff007e24 */ /* 0x000fe2000f8e00ff */
[----:B------:R-:W-:Y:S11]  /*5ab0*/  BSSY B0, `(.L_x_88) ;  /* 0x0000005000007945 */ /* 0x000ff60003800000 */
[----:B------:R-:W-:Y:S05]  /*5ac0*/  @P1 BRA `(.L_x_89) ;  /* 0x00000000000c1947 */ /* 0x000fea0003800000 */
[----:B------:R-:W-:Y:S04]  /*5ad0*/  SHF.L.U32 R4, R45, 0x1f, RZ ;  /* 0x0000001f2d047819 */ /* 0x000fe800000006ff */
[----:B------:R-:W1:Y:S02]  /*5ae0*/  SYNCS.PHASECHK.TRANS64.TRYWAIT P1, [R2+URZ+0x40], R4 ;  /* 0x00004004020075a7 */ /* 0x000e6400080211ff */
[----:B-1----:R-:W-:Y:S05]  /*5af0*/  @!P1 BRA `(.L_x_90) ;  /* 0x0000001c009c9947 */ /* 0x002fea0003800000 */
.L_x_89:
[----:B------:R-:W-:Y:S05]  /*5b00*/  BSYNC B0 ;  /* 0x0000000000007941 */ /* 0x000fea0003800000 */
.L_x_88:
[----:B------:R-:W-:Y:S01]  /*5b10*/  ISETP.NE.AND P1, PT, R76, RZ, PT ;  /* 0x000000ff4c00720c */ /* 0x000fe20003f25270 */
[----:B------:R-:W-:Y:S01]  /*5b20*/  IMAD.MOV.U32 R42, RZ, RZ, RZ ;  /* 0x000000ffff2a7224 */ /* 0x000fe200078e00ff */
[----:B------:R-:W-:Y:S02]  /*5b30*/  CS2R R40, SRZ ;  /* 0x0000000000287805 */ /* 0x000fe4000001ff00 */
[----:B------:R-:W-:Y:S02]  /*5b40*/  CS2R R50, SRZ ;  /* 0x0000000000327805 */ /* 0x000fe4000001ff00 */
[----:B------:R-:W-:Y:S07]  /*5b50*/  CS2R R48, SRZ ;  /* 0x0000000000307805 */ /* 0x000fee000001ff00 */
[----:B-1----:R-:W-:Y:S01]  /*5b60*/  @P1 IMAD R2, R0, 0x800, R64 ;  /* 0x0000080000021824 */ /* 0x002fe200078e0240 */
[----:B------:R-:W-:Y:S05]  /*5b70*/  @P1 WARPSYNC.ALL ;  /* 0x0000000000001948 */ /* 0x000fea0003800000 */
[----:B------:R-:W-:Y:S01]  /*5b80*/  @P1 LEA R2, R2, UR48, 0x1 ;  /* 0x0000003002021c11 */ /* 0x000fe2000f8e08ff */
[----:B------:R-:W-:Y:S04]  /*5b90*/  UIADD3 UR5, UPT, UPT, UR56, 0x1, URZ ;  /* 0x0000000138057890 */ /* 0x000fe8000fffe0ff */
[----:B------:R1:W3:Y:S01]  /*5ba0*/  @P1 LDSM.16.M88.4 R40, [R2+0x200] ;  /* 0x000200000228183b */ /* 0x0002e20000000200 */
[----:B------:R-:W-:Y:S01]  /*5bb0*/  UISETP.NE.AND UP0, UPT, UR5, 0x3, UPT ;  /* 0x000000030500788c */ /* 0x000fe2000bf05270 */
[----:B------:R-:W-:Y:S03]  /*5bc0*/  @P1 IMAD R0, R69, 0x2, R2 ;  /* 0x0000000245001824 */ /* 0x000fe600078e0202 */
[----:B------:R-:W-:Y:S02]  /*5bd0*/  USEL UR4, URZ, 0x1, UP0 ;  /* 0x00000001ff047887 */ /* 0x000fe40008000000 */
[----:B------:R1:W4:Y:S01]  /*5be0*/  @P1 LDSM.16.M88.4 R48, [R0+0x200] ;  /* 0x000200000030183b */ /* 0x0003220000000200 */
[----:B------:R-:W-:Y:S03]  /*5bf0*/  USEL UR5, UR5, URZ, UP0 ;  /* 0x000000ff05057287 */ /* 0x000fe60008000000 */
[----:B------:R-:W-:Y:S03]  /*5c00*/  LOP3.LUT R45, R45, UR4, RZ, 0x3c, !PT ;  /* 0x000000042d2d7c12 */ /* 0x000fe6000f8e3cff */
[----:B------:R-:W-:Y:S02]  /*5c10*/  IMAD.U32 R46, RZ, RZ, UR5 ;  /* 0x00000005ff2e7e24 */ /* 0x000fe4000f8e00ff */
.L_x_87:
[----:B------:R-:W-:Y:S05]  /*5c20*/  BSYNC B1 ;  /* 0x0000000000017941 */ /* 0x000fea0003800000 */
.L_x_86:
[----:B-1----:R-:W-:Y:S04]  /*5c30*/  SHF.R.U32.HI R0, RZ, 0x15, R34 ;  /* 0x00000015ff007819 */ /* 0x002fe80000011622 */
[----:B------:R-:W-:Y:S01]  /*5c40*/  LOP3.LUT P1, RZ, R0, 0x3, R65, 0x48, !PT ;  /* 0x0000000300ff7812 */ /* 0x000fe20007824841 */
[----:B------:R-:W-:Y:S01]  /*5c50*/  @!UPT UIADD3 URZ, UPT, UPT, URZ, URZ, URZ ;  /* 0x000000fffffff290 */ /* 0x000fe2000fffe0ff */
[----:B--2---:R-:W-:Y:S11]  /*5c60*/  @P0 BRA `(.L_x_91) ;  /* 0x0000000000080947 */ /* 0x004ff60003800000 */
[----:B------:R-:W1:Y:S02]  /*5c70*/  SYNCS.PHASECHK.TRANS64.TRYWAIT P0, [R44+URZ+0xa0], R3 ;  /* 0x0000a0032c0075a7 */ /* 0x000e6400080011ff */
[----:B-1----:R-:W-:Y:S05]  /*5c80*/  @!P0 BRA `(.L_x_92) ;  /* 0x0000001c004c8947 */ /* 0x002fea0003800000 */
.L_x_91:
[----:B------:R-:W-:Y:S05]  /*5c90*/  @!P1 BRA `(.L_x_93) ;  /* 0x0000000000409947 */ /* 0x000fea0003800000 */
[----:B------:R-:W2:Y:S01]  /*5ca0*/  LDCU.64 UR8, c[0x4][0x70] ;  /* 0x01000e00ff0877ac */ /* 0x000ea20008000a00 */
[----:B-1----:R-:W-:Y:S01]  /*5cb0*/  MOV R3, 0x0 ;  /* 0x0000000000037802 */ /* 0x002fe20000000f00 */
[----:B------:R-:W-:Y:S02]  /*5cc0*/  HFMA2 R12, -RZ, RZ, 0, 5.9604644775390625e-08 ;  /* 0x00000001ff0c7431 */ /* 0x000fe400000001ff */
[----:B------:R-:W-:Y:S02]  /*5cd0*/  IMAD.MOV.U32 R8, RZ, RZ, 0x192 ;  /* 0x00000192ff087424 */ /* 0x000fe400078e00ff */
[----:B------:R-:W-:Y:S01]  /*5ce0*/  IMAD.MOV.U32 R13, RZ, RZ, RZ ;  /* 0x000000ffff0d7224 */ /* 0x000fe200078e00ff */
[----:B------:R-:W1:Y:S01]  /*5cf0*/  LDCU.64 UR6, c[0x4][0x78] ;  /* 0x01000f00ff0677ac */ /* 0x000e620008000a00 */
[----:B------:R-:W3:Y:S01]  /*5d00*/  LDC.64 R2, c[0x4][R3] ;  /* 0x0100000003027b82 */ /* 0x000ee20000000a00 */
[----:B------:R-:W5:Y:S01]  /*5d10*/  LDCU.64 UR4, c[0x4][0x10] ;  /* 0x01000200ff0477ac */ /* 0x000f620008000a00 */
[----:B--2---:R-:W-:Y:S01]  /*5d20*/  MOV R5, UR9 ;  /* 0x0000000900057c02 */ /* 0x004fe20008000f00 */
[----:B------:R-:W-:Y:S01]  /*5d30*/  IMAD.U32 R4, RZ, RZ, UR8 ;  /* 0x00000008ff047e24 */ /* 0x000fe2000f8e00ff */
[----:B-1----:R-:W-:Y:S01]  /*5d40*/  MOV R7, UR7 ;  /* 0x0000000700077c02 */ /* 0x002fe20008000f00 */
[----:B------:R-:W-:Y:S01]  /*5d50*/  IMAD.U32 R6, RZ, RZ, UR6 ;  /* 0x00000006ff067e24 */ /* 0x000fe2000f8e00ff */
[----:B-----5:R-:W-:Y:S01]  /*5d60*/  MOV R11, UR5 ;  /* 0x00000005000b7c02 */ /* 0x020fe20008000f00 */
[----:B------:R-:W-:Y:S02]  /*5d70*/  IMAD.U32 R10, RZ, RZ, UR4 ;  /* 0x00000004ff0a7e24 */ /* 0x000fe4000f8e00ff */
[----:B------:R-:W-:Y:S07]  /*5d80*/  LEPC R20, `(.L_x_93) ;  /* 0x000000001014794e */ /* 0x000fee0000000000 */
[----:B---34-:R-:W-:Y:S05]  /*5d90*/  CALL.ABS.NOINC R2 ;  /* 0x0000000002007343 */ /* 0x018fea0003c00000 */
.L_x_93:
[----:B------:R-:W-:Y:S05]  /*5da0*/  WARPSYNC.ALL ;  /* 0x0000000000007948 */ /* 0x000fea0003800000 */
[----:B------:R-:W-:Y:S01]  /*5db0*/  R2UR UR4, R34 ;  /* 0x00000000220472ca */ /* 0x000fe200000e0000 */
[----:B-1-3--:R-:W-:Y:S01]  /*5dc0*/  HADD2.F32 R3, -RZ, R40.H0_H0 ;  /* 0x20000028ff037230 */ /* 0x00afe20000004100 */
[----:B------:R-:W-:Y:S01]  /*5dd0*/  SHF.L.U32 R75, R69, 0x1, RZ ;  /* 0x00000001454b7819 */ /* 0x000fe200000006ff */
[----:B------:R-:W-:Y:S01]  /*5de0*/  HADD2.F32 R20, -RZ, R42.H0_H0 ;  /* 0x2000002aff147230 */ /* 0x000fe20000004100 */
[----:B------:R-:W-:Y:S01]  /*5df0*/  ISETP.NE.AND P0, PT, R70, RZ, PT ;  /* 0x000000ff4600720c */ /* 0x000fe20003f05270 */
[----:B------:R-:W-:Y:S08]  /*5e00*/  BSSY.RECONVERGENT B0, `(.L_x_94) ;  /* 0x000004d000007945 */ /* 0x000ff00003800200 */
[----:B------:R-:W1:Y:S02]  /*5e10*/  LDTM.16dp256bit.x4 R4, tmem[UR4] ;  /* 0x00000004000479ee */ /* 0x000e640008120000 */
[C---:B-1----:R-:W-:Y:S01]  /*5e20*/  FMUL R0, R33.reuse, R4 ;  /* 0x0000000421007220 */ /* 0x042fe20000400000 */
[----:B------:R-:W-:Y:S02]  /*5e30*/  HADD2.F32 R4, -RZ, R40.H1_H1 ;  /* 0x30000028ff047230 */ /* 0x000fe40000004100 */
[----:B------:R-:W-:Y:S01]  /*5e40*/  FMUL R2, R33, R5 ;  /* 0x0000000521027220 */ /* 0x000fe20000400000 */
[--C-:B------:R-:W-:Y:S02]  /*5e50*/  HADD2.F32 R5, -RZ, R41.reuse.H0_H0 ;  /* 0x20000029ff057230 */ /* 0x100fe40000004100 */
[----:B------:R-:W-:Y:S01]  /*5e60*/  FFMA R0, R35, R3, R0 ;  /* 0x0000000323007223 */ /* 0x000fe20000000000 */
[----:B------:R-:W-:Y:S01]  /*5e70*/  FMUL R3, R33, R6 ;  /* 0x0000000621037220 */ /* 0x000fe20000400000 */
[----:B------:R-:W-:Y:S02]  /*5e80*/  HADD2.F32 R6, -RZ, R41.H1_H1 ;  /* 0x30000029ff067230 */ /* 0x000fe40000004100 */
[----:B------:R-:W-:Y:S01]  /*5e90*/  FFMA R2, R35, R4, R2 ;  /* 0x0000000423027223 */ /* 0x000fe20000000002 */
[----:B------:R-:W-:Y:S01]  /*5ea0*/  FMUL R7, R33, R7 ;  /* 0x0000000721077220 */ /* 0x000fe20000400000 */
[----:B------:R-:W-:Y:S01]  /*5eb0*/  FFMA R3, R35, R5, R3 ;  /* 0x0000000523037223 */ /* 0x000fe20000000003 */
[C---:B------:R-:W-:Y:S01]  /*5ec0*/  FMUL R4, R33.reuse, R8 ;  /* 0x0000000821047220 */ /* 0x040fe20000400000 */
[----:B------:R-:W-:Y:S01]  /*5ed0*/  FMUL R5, R33, R9 ;  /* 0x0000000921057220 */ /* 0x000fe20000400000 */
[----:B------:R-:W-:Y:S01]  /*5ee0*/  F2FP.F16.F32.PACK_AB R36, R2, R0 ;  /* 0x000000000224723e */ /* 0x000fe200000000ff */
[C---:B------:R-:W-:Y:S01]  /*5ef0*/  FFMA R7, R35.reuse, R6, R7 ;  /* 0x0000000623077223 */ /* 0x040fe20000000007 */
[----:B------:R-:W-:Y:S02]  /*5f00*/  HADD2.F32 R0, -RZ, R42.H1_H1 ;  /* 0x3000002aff007230 */ /* 0x000fe40000004100 */
[----:B------:R-:W-:Y:S01]  /*5f10*/  FFMA R4, R35, R20, R4 ;  /* 0x0000001423047223 */ /* 0x000fe20000000004 */
[--C-:B------:R-:W-:Y:S02]  /*5f20*/  HADD2.F32 R2, -RZ, R43.reuse.H0_H0 ;  /* 0x2000002bff027230 */ /* 0x100fe40000004100 */
[----:B------:R-:W-:Y:S01]  /*5f30*/  FMUL R6, R33, R10 ;  /* 0x0000000a21067220 */ /* 0x000fe20000400000 */
[----:B------:R-:W-:Y:S01]  /*5f40*/  F2FP.F16.F32.PACK_AB R37, R7, R3 ;  /* 0x000000030725723e */ /* 0x000fe200000000ff */
[----:B------:R-:W-:Y:S02]  /*5f50*/  HADD2.F32 R3, -RZ, R43.H1_H1 ;  /* 0x3000002bff037230 */ /* 0x000fe40000004100 */
[----:B------:R-:W-:Y:S01]  /*5f60*/  FFMA R5, R35, R0, R5 ;  /* 0x0000000023057223 */ /* 0x000fe20000000005 */
[C---:B------:R-:W-:Y:S01]  /*5f70*/  FMUL R11, R33.reuse, R11 ;  /* 0x0000000b210b7220 */ /* 0x040fe20000400000 */
[--C-:B----4-:R-:W-:Y:S02]  /*5f80*/  HADD2.F32 R7, -RZ, R48.reuse.H0_H0 ;  /* 0x20000030ff077230 */ /* 0x110fe40000004100 */
[C---:B------:R-:W-:Y:S01]  /*5f90*/  FMUL R8, R33.reuse, R12 ;  /* 0x0000000c21087220 */ /* 0x040fe20000400000 */
[----:B------:R-:W-:Y:S02]  /*5fa0*/  HADD2.F32 R0, -RZ, R48.H1_H1 ;  /* 0x30000030ff007230 */ /* 0x000fe40000004100 */
[----:B------:R-:W-:Y:S01]  /*5fb0*/  FMUL R9, R33, R13 ;  /* 0x0000000d21097220 */ /* 0x000fe20000400000 */
[C---:B------:R-:W-:Y:S01]  /*5fc0*/  FFMA R6, R35.reuse, R2, R6 ;  /* 0x0000000223067223 */ /* 0x040fe20000000006 */
[C---:B------:R-:W-:Y:S01]  /*5fd0*/  FFMA R11, R35.reuse, R3, R11 ;  /* 0x00000003230b7223 */ /* 0x040fe2000000000b */
[C---:B------:R-:W-:Y:S01]  /*5fe0*/  FFMA R8, R35.reuse, R7, R8 ;  /* 0x0000000723087223 */ /* 0x040fe20000000008 */
[----:B------:R-:W-:Y:S01]  /*5ff0*/  FFMA R9, R35, R0, R9 ;  /* 0x0000000023097223 */ /* 0x000fe20000000009 */
[--C-:B------:R-:W-:Y:S02]  /*6000*/  HADD2.F32 R2, -RZ, R49.reuse.H0_H0 ;  /* 0x20000031ff027230 */ /* 0x100fe40000004100 */
[C---:B------:R-:W-:Y:S01]  /*6010*/  FMUL R10, R33.reuse, R14 ;  /* 0x0000000e210a7220 */ /* 0x040fe20000400000 */
[----:B------:R-:W-:Y:S02]  /*6020*/  HADD2.F32 R0, -RZ, R49.H1_H1 ;  /* 0x30000031ff007230 */ /* 0x000fe40000004100 */
[----:B------:R-:W-:Y:S01]  /*6030*/  FMUL R15, R33, R15 ;  /* 0x0000000f210f7220 */ /* 0x000fe20000400000 */
[----:B------:R-:W-:Y:S01]  /*6040*/  F2FP.F16.F32.PACK_AB R38, R5, R4 ;  /* 0x000000040526723e */ /* 0x000fe200000000ff */
[----:B------:R-:W-:Y:S01]  /*6050*/  FFMA R10, R35, R2, R10 ;  /* 0x00000002230a7223 */ /* 0x000fe2000000000a */
[----:B------:R-:W-:Y:S01]  /*6060*/  FMUL R12, R33, R16 ;  /* 0x00000010210c7220 */ /* 0x000fe20000400000 */
[----:B------:R-:W-:Y:S01]  /*6070*/  FFMA R15, R35, R0, R15 ;  /* 0x00000000230f7223 */ /* 0x000fe2000000000f */
[--C-:B------:R-:W-:Y:S01]  /*6080*/  HADD2.F32 R0, -RZ, R50.reuse.H0_H0 ;  /* 0x20000032ff007230 */ /* 0x100fe20000004100 */
[----:B------:R-:W-:Y:S01]  /*6090*/  MOV R5, UR56 ;  /* 0x0000003800057c02 */ /* 0x000fe20008000f00 */
[----:B------:R-:W-:Y:S02]  /*60a0*/  HADD2.F32 R2, -RZ, R50.H1_H1 ;  /* 0x30000032ff027230 */ /* 0x000fe40000004100 */
[C---:B------:R-:W-:Y:S01]  /*60b0*/  FMUL R13, R33.reuse, R17 ;  /* 0x00000011210d7220 */ /* 0x040fe20000400000 */
[--C-:B------:R-:W-:Y:S02]  /*60c0*/  HADD2.F32 R3, -RZ, R51.reuse.H0_H0 ;  /* 0x20000033ff037230 */ /* 0x100fe40000004100 */
[C---:B------:R-:W-:Y:S01]  /*60d0*/  FMUL R14, R33.reuse, R18 ;  /* 0x00000012210e7220 */ /* 0x040fe20000400000 */
[----:B------:R-:W-:Y:S02]  /*60e0*/  HADD2.F32 R4, -RZ, R51.H1_H1 ;  /* 0x30000033ff047230 */ /* 0x000fe40000004100 */
[----:B------:R-:W-:Y:S01]  /*60f0*/  FMUL R19, R33, R19 ;  /* 0x0000001321137220 */ /* 0x000fe20000400000 */
[----:B------:R-:W-:Y:S01]  /*6100*/  FFMA R12, R35, R0, R12 ;  /* 0x00000000230c7223 */ /* 0x000fe2000000000c */
[----:B------:R-:W-:Y:S01]  /*6110*/  LEA R5, R5, R64, 0xb ;  /* 0x0000004005057211 */ /* 0x000fe200078e58ff */
[C---:B------:R-:W-:Y:S01]  /*6120*/  FFMA R13, R35.reuse, R2, R13 ;  /* 0x00000002230d7223 */ /* 0x040fe2000000000d */
[C---:B------:R-:W-:Y:S01]  /*6130*/  FFMA R14, R35.reuse, R3, R14 ;  /* 0x00000003230e7223 */ /* 0x040fe2000000000e */
[----:B------:R-:W-:Y:S01]  /*6140*/  FFMA R19, R35, R4, R19 ;  /* 0x0000000423137223 */ /* 0x000fe20000000013 */
[----:B------:R-:W-:Y:S02]  /*6150*/  F2FP.F16.F32.PACK_AB R39, R11, R6 ;  /* 0x000000060b27723e */ /* 0x000fe400000000ff */
[----:B------:R-:W-:Y:S02]  /*6160*/  LEA R5, R5, UR48, 0x1 ;  /* 0x0000003005057c11 */ /* 0x000fe4000f8e08ff */
[----:B------:R-:W-:Y:S02]  /*6170*/  F2FP.F16.F32.PACK_AB R8, R9, R8 ;  /* 0x000000080908723e */ /* 0x000fe400000000ff */
[----:B------:R-:W-:Y:S01]  /*6180*/  F2FP.F16.F32.PACK_AB R9, R15, R10 ;  /* 0x0000000a0f09723e */ /* 0x000fe200000000ff */
[----:B------:R1:W-:Y:S01]  /*6190*/  STSM.16.M88.4 [R5+0x200], R36 ;  /* 0x0002002405007844 */ /* 0x0003e20000000200 */
[----:B------:R-:W-:Y:S02]  /*61a0*/  F2FP.F16.F32.PACK_AB R10, R13, R12 ;  /* 0x0000000c0d0a723e */ /* 0x000fe400000000ff */
[----:B------:R-:W-:Y:S02]  /*61b0*/  F2FP.F16.F32.PACK_AB R11, R19, R14 ;  /* 0x0000000e130b723e */ /* 0x000fe400000000ff */
[----:B------:R-:W-:Y:S05]  /*61c0*/  IADD3 R0, PT, PT, R75, 0x200, R5 ;  /* 0x000002004b007810 */ /* 0x000fea0007ffe005 */
[----:B------:R1:W-:Y:S01]  /*61d0*/  STSM.16.M88.4 [R0], R8 ;  /* 0x0000000800007844 */ /* 0x0003e20000000200 */
[----:B------:R-:W-:Y:S01]  /*61e0*/  @!PT LDS RZ, [RZ] ;  /* 0x00000000fffff984 */ /* 0x000fe20000000800 */
[----:B------:R-:W-:Y:S01]  /*61f0*/  @!PT LDS RZ, [RZ] ;  /* 0x00000000fffff984 */ /* 0x000fe20000000800 */
[----:B------:R-:W-:Y:S01]  /*6200*/  @!PT LDS RZ, [RZ] ;  /* 0x00000000fffff984 */ /* 0x000fe20000000800 */
[----:B------:R-:W-:Y:S01]  /*6210*/  @!PT LDS RZ, [RZ] ;  /* 0x00000000fffff984 */ /* 0x000fe20000000800 */
[----:B------:R2:W-:Y:S07]  /*6220*/  MEMBAR.ALL.CTA ;  /* 0x0000000000007992 */ /* 0x0005ee0000008000 */
[----:B--2---:R-:W2:Y:S02]  /*6230*/  FENCE.VIEW.ASYNC.S ;  /* 0x00000000000073c6 */ /* 0x004ea40000000000 */
[----:B--2---:R-:W-:Y:S06]  /*6240*/  BAR.SYNC.DEFER_BLOCKING 0x1, 0x80 ;  /* 0x0042000000007b1d */ /* 0x004fec0000010000 */
[----:B------:R-:W-:Y:S05]  /*6250*/  @P0 BRA `(.L_x_95) ;  /* 0x00000000001c0947 */ /* 0x000fea0003800000 */
[----:B------:R-:W-:Y:S02]  /*6260*/  UIADD3 UR6, UP0, UPT, UR54, 0x680, URZ ;  /* 0x0000068036067890 */ /* 0x000fe4000ff1e0ff */
[----:B------:R-:W-:Y:S02]  /*6270*/  ULEA UR4, UR56, UR48, 0xc ;  /* 0x0000003038047291 */ /* 0x000fe4000f8e60ff */
[----:B------:R-:W-:Y:S02]  /*6280*/  UIADD3.X UR7, UPT, UPT, URZ, UR55, URZ, UP0, !UPT ;  /* 0x00000037ff077290 */ /* 0x000fe400087fe4ff */
[----:B------:R-:W-:Y:S01]  /*6290*/  UIADD3 UR40, UPT, UPT, UR4, 0x200, URZ ;  /* 0x0000020004287890 */ /* 0x000fe2000fffe0ff */
[----:B------:R-:W-:Y:S08]  /*62a0*/  UMOV UR43, UR36 ;  /* 0x00000024002b7c82 */ /* 0x000ff00008000000 */
[----:B------:R2:W-:Y:S02]  /*62b0*/  UTMASTG.3D [UR40], [UR6] ;  /* 0x00000028060073b5 */ /* 0x0005e40008010000 */
[----:B--2---:R0:W-:Y:S02]  /*62c0*/  UTMACMDFLUSH ;  /* 0x00000000000079b7 */ /* 0x0041e40000000000 */
.L_x_95:
[----:B------:R-:W-:Y:S05]  /*62d0*/  BSYNC.RECONVERGENT B0 ;  /* 0x0000000000007941 */ /* 0x000fea0003800200 */
.L_x_94:
[----:B------:R-:W-:Y:S01]  /*62e0*/  UIADD3 UR40, UPT, UPT, UR56, 0x1, URZ ;  /* 0x0000000138287890 */ /* 0x000fe2000fffe0ff */
[----:B------:R-:W-:Y:S03]  /*62f0*/  BSSY.RECONVERGENT B0, `(.L_x_96) ;  /* 0x0000005000007945 */ /* 0x000fe60003800200 */
[----:B------:R-:W-:Y:S04]  /*6300*/  UISETP.NE.AND UP0, UPT, UR40, 0x3, UPT ;  /* 0x000000032800788c */ /* 0x000fe8000bf05270 */
[----:B------:R-:W-:Y:S01]  /*6310*/  USEL UR43, UR40, URZ, UP0 ;  /* 0x000000ff282b7287 */ /* 0x000fe20008000000 */
[----:B------:R-:W-:Y:S11]  /*6320*/  @P0 BRA `(.L_x_97) ;  /* 0x0000000000040947 */ /* 0x000ff60003800000 */
[----:B------:R-:W-:Y:S04]  /*6330*/  DEPBAR.LE SB0, 0x1 ;  /* 0x000080400000791a */ /* 0x000fe80000000000 */
.L_x_97:
[----:B------:R-:W-:Y:S05]  /*6340*/  BSYNC.RECONVERGENT B0 ;  /* 0x0000000000007941 */ /* 0x000fea0003800200 */
.L_x_96:
[----:B------:R-:W-:Y:S01]  /*6350*/  BAR.SYNC.DEFER_BLOCKING 0x1, 0x80 ;  /* 0x0042000000007b1d */ /* 0x000fe20000010000 */
[----:B------:R-:W-:Y:S01]  /*6360*/  ISETP.NE.AND P1, PT, R74, RZ, PT ;  /* 0x000000ff4a00720c */ /* 0x000fe20003f25270 */
[----:B------:R-:W-:Y:S01]  /*6370*/  UISETP.NE.AND UP0, UPT, UR50, URZ, UPT ;  /* 0x000000ff3200728c */ /* 0x000fe2000bf05270 */
[----:B------:R-:W-:Y:S11]  /*6380*/  LEA R2, R46, UR48, 0x3 ;  /* 0x000000302e027c11 */ /* 0x000ff6000f8e18ff */
[----:B------:R-:W-:Y:S01]  /*6390*/  @P1 SHF.L.U32 R3, R45, 0x1f, RZ ;  /* 0x0000001f2d031819 */ /* 0x000fe200000006ff */
[----:B------:R-:W-:Y:S06]  /*63a0*/  BRA.U !UP0, `(.L_x_98) ;  /* 0x0000000108247547 */ /* 0x000fec000b800000 */
[----:B------:R-:W-:Y:S01]  /*63b0*/  IMAD.U32 R4, RZ, RZ, UR49 ;  /* 0x00000031ff047e24 */ /* 0x000fe2000f8e00ff */
[----:B-1----:R-:W-:Y:S01]  /*63c0*/  MOV R0, UR37 ;  /* 0x0000002500007c02 */ /* 0x002fe20008000f00 */
[----:B------:R-:W-:Y:S03]  /*63d0*/  UIADD3 UR49, UPT, UPT, UR49, 0x1, URZ ;  /* 0x0000000131317890 */ /* 0x000fe6000fffe0ff */
[----:B------:R-:W-:Y:S01]  /*63e0*/  @P1 LEA R4, R4, UR48, 0x3 ;  /* 0x0000003004041c11 */ /* 0x000fe2000f8e18ff */
[----:B------:R-:W-:Y:S04]  /*63f0*/  UISETP.NE.AND UP0, UPT, UR49, 0x3, UPT ;  /* 0x000000033100788c */ /* 0x000fe8000bf05270 */
[----:B------:R-:W-:Y:S01]  /*6400*/  @P1 VIADD R4, R4, 0x58 ;  /* 0x0000005804041836 */ /* 0x000fe20000000000 */
[----:B------:R-:W-:Y:S04]  /*6410*/  USEL UR49, UR49, URZ, UP0 ;  /* 0x000000ff31317287 */ /* 0x000fe80008000000 */
[----:B------:R-:W-:Y:S04]  /*6420*/  @P1 PRMT R0, R0, 0x654, R4 ;  /* 0x0000065400001816 */ /* 0x000fe80000000004 */
[----:B------:R2:W-:Y:S04]  /*6430*/  @P1 SYNCS.ARRIVE.TRANS64.RED.A1T0 RZ, [R0+URZ], RZ ;  /* 0x000000ff00ff19a7 */ /* 0x0005e800081004ff */
.L_x_98:
[----:B------:R-:W3:Y:S01]  /*6440*/  @P1 SYNCS.PHASECHK.TRANS64.TRYWAIT P0, [R2+URZ+0x40], R3 ;  /* 0x00004003020015a7 */ /* 0x000ee200080011ff */
[----:B------:R-:W-:Y:S01]  /*6450*/  BSSY B1, `(.L_x_99) ;  /* 0x0000013000017945 */ /* 0x000fe20003800000 */
[----:B---3--:R-:W-:Y:S03]  /*6460*/  @P1 SEL R47, RZ, 0x1, !P0 ;  /* 0x00000001ff2f1807 */ /* 0x008fe60004000000 */
[----:B------:R-:W-:Y:S05]  /*6470*/  @!P1 BRA `(.L_x_100) ;  /* 0x0000000000409947 */ /* 0x000fea0003800000 */
[----:B------:R-:W-:Y:S01]  /*6480*/  ISETP.NE.AND P1, PT, R76, RZ, PT ;  /* 0x000000ff4c00720c */ /* 0x000fe20003f25270 */
[----:B------:R-:W-:Y:S01]  /*6490*/  BSSY B0, `(.L_x_101) ;  /* 0x0000009000007945 */ /* 0x000fe20003800000 */
[----:B------:R-:W-:Y:S11]  /*64a0*/  ISETP.NE.AND P0, PT, R47, RZ, PT ;  /* 0x000000ff2f00720c */ /* 0x000ff60003f05270 */
[----:B------:R-:W-:Y:S05]  /*64b0*/  @P1 IMAD R3, R46, 0x800, R64 ;  /* 0x000008002e031824 */ /* 0x000fea00078e0240 */
[----:B------:R-:W-:Y:S05]  /*64c0*/  @P1 LEA R3, R3, UR48, 0x1 ;  /* 0x0000003003031c11 */ /* 0x000fea000f8e08ff */
[----:B-12---:R-:W-:Y:S01]  /*64d0*/  @P1 IMAD.IADD R0, R75, 0x1, R3 ;  /* 0x000000014b001824 */ /* 0x006fe200078e0203 */
[----:B------:R-:W-:Y:S06]  /*64e0*/  @P0 BRA `(.L_x_102) ;  /* 0x00000000000c0947 */ /* 0x000fec0003800000 */
[----:B------:R-:W-:Y:S04]  /*64f0*/  SHF.L.U32 R45, R45, 0x1f, RZ ;  /* 0x0000001f2d2d7819 */ /* 0x000fe800000006ff */
[----:B------:R-:W1:Y:S02]  /*6500*/  SYNCS.PHASECHK.TRANS64.TRYWAIT P0, [R2+URZ+0x40], R45 ;  /* 0x0000402d020075a7 */ /* 0x000e6400080011ff */
[----:B-1----:R-:W-:Y:S05]  /*6510*/  @!P0 BRA `(.L_x_103) ;  /* 0x00000014003c8947 */ /* 0x002fea0003800000 */
.L_x_102:
[----:B------:R-:W-:Y:S05]  /*6520*/  BSYNC B0 ;  /* 0x0000000000007941 */ /* 0x000fea0003800000 */
.L_x_101:
[----:B------:R-:W-:Y:S11]  /*6530*/  ISETP.NE.AND P0, PT, R76, RZ, PT ;  /* 0x000000ff4c00720c */ /* 0x000ff60003f05270 */
[----:B------:R-:W-:Y:S02]  /*6540*/  @!UPT UIADD3 URZ, UPT, UPT, URZ, URZ, URZ ;  /* 0x000000fffffff290 */ /* 0x000fe4000fffe0ff */
[----:B------:R-:W-:Y:S05]  /*6550*/  @P0 WARPSYNC.ALL ;  /* 0x0000000000000948 */ /* 0x000fea0003800000 */
[----:B------:R3:W4:Y:S04]  /*6560*/  @P0 LDSM.16.M88.4 R40, [R3+0x200] ;  /* 0x000200000328083b */ /* 0x0007280000000200 */
[----:B------:R3:W2:Y:S02]  /*6570*/  @P0 LDSM.16.M88.4 R48, [R0+0x200] ;  /* 0x000200000030083b */ /* 0x0006a40000000200 */
.L_x_100:
[----:B------:R-:W-:Y:S05]  /*6580*/  BSYNC B1 ;  /* 0x0000000000017941 */ /* 0x000fea0003800000 */
.L_x_99:
[----:B-123--:R-:W-:Y:S05]  /*6590*/  VIADD R0, R34, 0x20 ;  /* 0x0000002022007836 */ /* 0x00efea0000000000 */
[----:B------:R-:W-:Y:S04]  /*65a0*/  SHF.R.U32.HI R0, RZ, 0x15, R0 ;  /* 0x00000015ff007819 */ /* 0x000fe80000011600 */
[----:B------:R-:W-:Y:S11]  /*65b0*/  LOP3.LUT P0, RZ, R0, 0x3, R65, 0x48, !PT ;  /* 0x0000000300ff7812 */ /* 0x000ff60007804841 */
[----:B------:R-:W-:Y:S02]  /*65c0*/  @!UPT UIADD3 URZ, UPT, UPT, URZ, URZ, URZ ;  /* 0x000000fffffff290 */ /* 0x000fe4000fffe0ff */
[----:B------:R-:W-:Y:S05]  /*65d0*/  @!P0 BRA `(.L_x_104) ;  /* 0x0000000000408947 */ /* 0x000fea0003800000 */
[----:B------:R-:W1:Y:S01]  /*65e0*/  LDCU.64 UR8, c[0x4][0x70] ;  /* 0x01000e00ff0877ac */ /* 0x000e620008000a00 */
[----:B------:R-:W-:Y:S01]  /*65f0*/  MOV R3, 0x0 ;  /* 0x0000000000037802 */ /* 0x000fe20000000f00 */
[----:B------:R-:W-:Y:S02]  /*6600*/  HFMA2 R12, -RZ, RZ, 0, 5.9604644775390625e-08 ;  /* 0x00000001ff0c7431 */ /* 0x000fe400000001ff */
[----:B------:R-:W-:Y:S02]  /*6610*/  IMAD.MOV.U32 R8, RZ, RZ, 0x192 ;  /* 0x00000192ff087424 */ /* 0x000fe400078e00ff */
[----:B------:R-:W-:Y:S01]  /*6620*/  IMAD.MOV.U32 R13, RZ, RZ, RZ ;  /* 0x000000ffff0d7224 */ /* 0x000fe200078e00ff */
[----:B------:R-:W2:Y:S01]  /*6630*/  LDCU.64 UR6, c[0x4][0x78] ;  /* 0x01000f00ff0677ac */ /* 0x000ea20008000a00 */
[----:B------:R-:W3:Y:S01]  /*6640*/  LDC.64 R2, c[0x4][R3] ;  /* 0x0100000003027b82 */ /* 0x000ee20000000a00 */
[----:B------:R-:W5:Y:S01]  /*6650*/  LDCU.64 UR4, c[0x4][0x10] ;  /* 0x01000200ff0477ac */ /* 0x000f620008000a00 */
[----:B-1----:R-:W-:Y:S01]  /*6660*/  MOV R5, UR9 ;  /* 0x0000000900057c02 */ /* 0x002fe20008000f00 */
[----:B------:R-:W-:Y:S01]  /*6670*/  IMAD.U32 R4, RZ, RZ, UR8 ;  /* 0x00000008ff047e24 */ /* 0x000fe2000f8e00ff */
[----:B--2---:R-:W-:Y:S01]  /*6680*/  MOV R7, UR7 ;  /* 0x0000000700077c02 */ /* 0x004fe20008000f00 */
[----:B------:R-:W-:Y:S01]  /*6690*/  IMAD.U32 R6, RZ, RZ, UR6 ;  /* 0x00000006ff067e24 */ /* 0x000fe2000f8e00ff */
[----:B-----5:R-:W-:Y:S01]  /*66a0*/  MOV R11, UR5 ;  /* 0x00000005000b7c02 */ /* 0x020fe20008000f00 */
[----:B------:R-:W-:Y:S02]  /*66b0*/  IMAD.U32 R10, RZ, RZ, UR4 ;  /* 0x00000004ff0a7e24 */ /* 0x000fe4000f8e00ff */
[----:B------:R-:W-:Y:S07]  /*66c0*/  LEPC R20, `(.L_x_104) ;  /* 0x000000001014794e */ /* 0x000fee0000000000 */
[----:B---34-:R-:W-:Y:S05]  /*66d0*/  CALL.ABS.NOINC R2 ;  /* 0x0000000002007343 */ /* 0x018fea0003c00000 */
.L_x_104:
[----:B------:R-:W-:Y:S01]  /*66e0*/  ISETP.NE.AND P0, PT, R70, RZ, PT ;  /* 0x000000ff4600720c */ /* 0x000fe20003f05270 */
[----:B------:R-:W-:Y:S05]  /*66f0*/  WARPSYNC.ALL ;  /* 0x0000000000007948 */ /* 0x000fea0003800000 */
[----:B------:R-:W-:Y:S01]  /*6700*/  R2UR UR4, R34 ;  /* 0x00000000220472ca */ /* 0x000fe200000e0000 */
[--C-:B----4-:R-:W-:Y:S01]  /*6710*/  HADD2.F32 R20, -RZ, R40.reuse.H0_H0 ;  /* 0x20000028ff147230 */ /* 0x110fe20000004100 */
[----:B------:R-:W-:Y:S01]  /*6720*/  R2UR UR5, R44 ;  /* 0x000000002c0572ca */ /* 0x000fe200000e0000 */
[----:B------:R-:W-:Y:S01]  /*6730*/  HADD2.F32 R21, -RZ, R40.H1_H1 ;  /* 0x30000028ff157230 */ /* 0x000fe20000004100 */
[----:B------:R-:W-:Y:S01]  /*6740*/  BSSY.RECONVERGENT B0, `(.L_x_105) ;  /* 0x0000053000007945 */ /* 0x000fe20003800200 */
[--C-:B------:R-:W-:Y:S02]  /*6750*/  HADD2.F32 R34, -RZ, R41.reuse.H0_H0 ;  /* 0x20000029ff227230 */ /* 0x100fe40000004100 */
[----:B------:R-:W-:Y:S02]  /*6760*/  HADD2.F32 R36, -RZ, R41.H1_H1 ;  /* 0x30000029ff247230 */ /* 0x000fe40000004100 */
[--C-:B------:R-:W-:Y:S02]  /*6770*/  HADD2.F32 R37, -RZ, R42.reuse.H0_H0 ;  /* 0x2000002aff257230 */ /* 0x100fe40000004100 */
[----:B------:R-:W-:Y:S02]  /*6780*/  HADD2.F32 R38, -RZ, R42.H1_H1 ;  /* 0x3000002aff267230 */ /* 0x000fe40000004100 */
[----:B------:R-:W1:Y:S01]  /*6790*/  LDTM.16dp256bit.x4 R4, tmem[UR4+0x20] ;  /* 0x00002004000479ee */ /* 0x000e620008120000 */
[----:B------:R-:W-:Y:S01]  /*67a0*/  NOP ;  /* 0x0000000000007918 */ /* 0x000fe20000000000 */
[----:B------:R-:W-:Y:S01]  /*67b0*/  UIADD3 UR5, UPT, UPT, UR5, 0xc0, URZ ;  /* 0x000000c005057890 */ /* 0x000fe2000fffe0ff */
[--C-:B------:R-:W-:Y:S02]  /*67c0*/  HADD2.F32 R39, -RZ, R43.reuse.H0_H0 ;  /* 0x2000002bff277230 */ /* 0x100fe40000004100 */
[----:B------:R-:W-:Y:S01]  /*67d0*/  HADD2.F32 R40, -RZ, R43.H1_H1 ;  /* 0x3000002bff287230 */ /* 0x000fe20000004100 */
[----:B------:R-:W-:Y:S01]  /*67e0*/  UPRMT UR5, UR37, 0x654, UR5 ;  /* 0x0000065425057896 */ /* 0x000fe20008000005 */
[--C-:B------:R-:W-:Y:S02]  /*67f0*/  HADD2.F32 R41, -RZ, R48.reuse.H0_H0 ;  /* 0x20000030ff297230 */ /* 0x100fe40000004100 */
[----:B------:R-:W-:Y:S02]  /*6800*/  HADD2.F32 R42, -RZ, R48.H1_H1 ;  /* 0x30000030ff2a7230 */ /* 0x000fe40000004100 */
[--C-:B------:R-:W-:Y:S02]  /*6810*/  HADD2.F32 R43, -RZ, R49.reuse.H0_H0 ;  /* 0x20000031ff2b7230 */ /* 0x100fe40000004100 */
[----:B------:R-:W-:Y:S02]  /*6820*/  HADD2.F32 R44, -RZ, R49.H1_H1 ;  /* 0x30000031ff2c7230 */ /* 0x000fe40000004100 */
[----:B-1----:R-:W-:Y:S01]  /*6830*/  SYNCS.ARRIVE.TRANS64.RED.A1T0 RZ, [UR5], RZ ;  /* 0x000000ffffff79a7 */ /* 0x002fe20008100405 */
[--C-:B------:R-:W-:Y:S02]  /*6840*/  HADD2.F32 R45, -RZ, R50.reuse.H0_H0 ;  /* 0x20000032ff2d7230 */ /* 0x100fe40000004100 */
[----:B------:R-:W-:Y:S02]  /*6850*/  HADD2.F32 R46, -RZ, R50.H1_H1 ;  /* 0x30000032ff2e7230 */ /* 0x000fe40000004100 */
[--C-:B------:R-:W-:Y:S02]  /*6860*/  HADD2.F32 R47, -RZ, R51.reuse.H0_H0 ;  /* 0x20000033ff2f7230 */ /* 0x100fe40000004100 */
[----:B------:R-:W-:Y:S02]  /*6870*/  HADD2.F32 R48, -RZ, R51.H1_H1 ;  /* 0x30000033ff307230 */ /* 0x000fe40000004100 */
[C---:B------:R-:W-:Y:S01]  /*6880*/  FMUL R4, R33.reuse, R4 ;  /* 0x0000000421047220 */ /* 0x040fe20000400000 */
[C---:B------:R-:W-:Y:S01]  /*6890*/  FMUL R5, R33.reuse, R5 ;  /* 0x0000000521057220 */ /* 0x040fe20000400000 */
[C---:B------:R-:W-:Y:S01]  /*68a0*/  FMUL R6, R33.reuse, R6 ;  /* 0x0000000621067220 */ /* 0x040fe20000400000 */
[----:B------:R-:W-:Y:S01]  /*68b0*/  FMUL R7, R33, R7 ;  /* 0x0000000721077220 */ /* 0x000fe20000400000 */
[C---:B------:R-:W-:Y:S01]  /*68c0*/  FFMA R4, R35.reuse, R20, R4 ;  /* 0x0000001423047223 */ /* 0x040fe20000000004 */
[C---:B------:R-:W-:Y:S01]  /*68d0*/  FFMA R5, R35.reuse, R21, R5 ;  /* 0x0000001523057223 */ /* 0x040fe20000000005 */
[C---:B------:R-:W-:Y:S01]  /*68e0*/  FFMA R6, R35.reuse, R34, R6 ;  /* 0x0000002223067223 */ /* 0x040fe20000000006 */
[----:B------:R-:W-:Y:S01]  /*68f0*/  FFMA R7, R35, R36, R7 ;  /* 0x0000002423077223 */ /* 0x000fe20000000007 */
[C---:B------:R-:W-:Y:S01]  /*6900*/  FMUL R8, R33.reuse, R8 ;  /* 0x0000000821087220 */ /* 0x040fe20000400000 */
[----:B------:R-:W-:Y:S01]  /*6910*/  FMUL R9, R33, R9 ;  /* 0x0000000921097220 */ /* 0x000fe20000400000 */
[----:B------:R-:W-:Y:S01]  /*6920*/  F2FP.F16.F32.PACK_AB R4, R5, R4 ;  /* 0x000000040504723e */ /* 0x000fe200000000ff */
[----:B------:R-:W-:Y:S01]  /*6930*/  FMUL R10, R33, R10 ;  /* 0x0000000a210a7220 */ /* 0x000fe20000400000 */
[----:B------:R-:W-:Y:S01]  /*6940*/  F2FP.F16.F32.PACK_AB R5, R7, R6 ;  /* 0x000000060705723e */ /* 0x000fe200000000ff */
[C---:B------:R-:W-:Y:S01]  /*6950*/  FFMA R8, R35.reuse, R37, R8 ;  /* 0x0000002523087223 */ /* 0x040fe20000000008 */
[----:B------:R-:W-:Y:S01]  /*6960*/  FFMA R9, R35, R38, R9 ;  /* 0x0000002623097223 */ /* 0x000fe20000000009 */
[C---:B------:R-:W-:Y:S01]  /*6970*/  FMUL R11, R33.reuse, R11 ;  /* 0x0000000b210b7220 */ /* 0x040fe20000400000 */
[C---:B------:R-:W-:Y:S01]  /*6980*/  FMUL R0, R33.reuse, R12 ;  /* 0x0000000c21007220 */ /* 0x040fe20000400000 */
[----:B------:R-:W-:Y:S01]  /*6990*/  FMUL R2, R33, R13 ;  /* 0x0000000d21027220 */ /* 0x000fe20000400000 */
[----:B------:R-:W-:Y:S01]  /*69a0*/  FFMA R10, R35, R39, R10 ;  /* 0x00000027230a7223 */ /* 0x000fe2000000000a */
[----:B------:R-:W-:Y:S01]  /*69b0*/  FMUL R3, R33, R14 ;  /* 0x0000000e21037220 */ /* 0x000fe20000400000 */
[----:B------:R-:W-:Y:S01]  /*69c0*/  F2FP.F16.F32.PACK_AB R6, R9, R8 ;  /* 0x000000080906723e */ /* 0x000fe200000000ff */
[----:B------:R-:W-:Y:S01]  /*69d0*/  FFMA R11, R35, R40, R11 ;  /* 0x00000028230b7223 */ /* 0x000fe2000000000b */
[C---:B------:R-:W-:Y:S01]  /*69e0*/  FMUL R15, R33.reuse, R15 ;  /* 0x0000000f210f7220 */ /* 0x040fe20000400000 */
[----:B------:R-:W-:Y:S01]  /*69f0*/  FMUL R12, R33, R16 ;  /* 0x00000010210c7220 */ /* 0x000fe20000400000 */
[----:B------:R-:W-:Y:S01]  /*6a00*/  FFMA R0, R35, R41, R0 ;  /* 0x0000002923007223 */ /* 0x000fe20000000000 */
[----:B------:R-:W-:Y:S01]  /*6a10*/  MOV R8, UR43 ;  /* 0x0000002b00087c02 */ /* 0x000fe20008000f00 */
[----:B------:R-:W-:Y:S01]  /*6a20*/  FMUL R13, R33, R17 ;  /* 0x00000011210d7220 */ /* 0x000fe20000400000 */
[----:B------:R-:W-:Y:S01]  /*6a30*/  FFMA R2, R35, R42, R2 ;  /* 0x0000002a23027223 */ /* 0x000fe20000000002 */
[----:B------:R-:W-:Y:S01]  /*6a40*/  FMUL R14, R33, R18 ;  /* 0x00000012210e7220 */ /* 0x000fe20000400000 */
[C---:B------:R-:W-:Y:S01]  /*6a50*/  FFMA R3, R35.reuse, R43, R3 ;  /* 0x0000002b23037223 */ /* 0x040fe20000000003 */
[----:B------:R-:W-:Y:S01]  /*6a60*/  FFMA R15, R35, R44, R15 ;  /* 0x0000002c230f7223 */ /* 0x000fe2000000000f */
[----:B------:R-:W-:Y:S01]  /*6a70*/  FMUL R19, R33, R19 ;  /* 0x0000001321137220 */ /* 0x000fe20000400000 */
[C---:B------:R-:W-:Y:S01]  /*6a80*/  FFMA R12, R35.reuse, R45, R12 ;  /* 0x0000002d230c7223 */ /* 0x040fe2000000000c */
        /* <DEDUP_REMOVED lines=23> */
[----:B------:R-:W-:Y:S02]  /*6c00*/  UIADD3 UR5, UPT, UPT, UR41, 0x20, URZ ;  /* 0x0000002029057890 */ /* 0x000fe4000fffe0ff */
[----:B------:R-:W-:Y:S02]  /*6c10*/  UIADD3 UR4, UPT, UPT, UR10, 0x200, URZ ;  /* 0x000002000a047890 */ /* 0x000fe4000fffe0ff */
[----:B------:R-:W-:Y:S01]  /*6c20*/  UIADD3.X UR9, UPT, UPT, URZ, UR55, URZ, UP0, !UPT ;  /* 0x00000037ff097290 */ /* 0x000fe200087fe4ff */
[----:B------:R-:W-:Y:S01]  /*6c30*/  UMOV UR6, UR42 ;  /* 0x0000002a00067c82 */ /* 0x000fe20008000000 */
[----:B------:R-:W-:Y:S07]  /*6c40*/  UMOV UR7, UR36 ;  /* 0x0000002400077c82 */ /* 0x000fee0008000000 */
[----:B------:R2:W-:Y:S02]  /*6c50*/  UTMASTG.3D [UR4], [UR8] ;  /* 0x00000004080073b5 */ /* 0x0005e40008010000 */
[----:B--2---:R0:W-:Y:S02]  /*6c60*/  UTMACMDFLUSH ;  /* 0x00000000000079b7 */ /* 0x0041e40000000000 */
.L_x_106:
[----:B------:R-:W-:Y:S05]  /*6c70*/  BSYNC.RECONVERGENT B0 ;  /* 0x0000000000007941 */ /* 0x000fea0003800200 */
.L_x_105:
[----:B------:R-:W-:Y:S01]  /*6c80*/  UIADD3 UR43, UPT, UPT, UR43, 0x1, URZ ;  /* 0x000000012b2b7890 */ /* 0x000fe2000fffe0ff */
[----:B------:R-:W-:Y:S03]  /*6c90*/  BSSY.RECONVERGENT B0, `(.L_x_107) ;  /* 0x0000008000007945 */ /* 0x000fe60003800200 */
[----:B------:R-:W-:Y:S04]  /*6ca0*/  UISETP.NE.AND UP0, UPT, UR43, 0x3, UPT ;  /* 0x000000032b00788c */ /* 0x000fe8000bf05270 */
[----:B------:R-:W-:Y:S02]  /*6cb0*/  UISETP.EQ.XOR UP1, UPT, UR40, 0x3, !UP0 ;  /* 0x000000032800788c */ /* 0x000fe4000c722a70 */
[----:B------:R-:W-:Y:S02]  /*6cc0*/  USEL UR56, UR43, URZ, UP0 ;  /* 0x000000ff2b387287 */ /* 0x000fe40008000000 */
[----:B------:R-:W-:Y:S04]  /*6cd0*/  USEL UR4, URZ, 0x1, !UP1 ;  /* 0x00000001ff047887 */ /* 0x000fe8000c800000 */
[----:B------:R-:W-:Y:S01]  /*6ce0*/  ULOP3.LUT UR51, UR51, UR4, URZ, 0x3c, !UPT ;  /* 0x0000000433337292 */ /* 0x000fe2000f8e3cff */
[----:B------:R-:W-:Y:S11]  /*6cf0*/  @P0 BRA `(.L_x_108) ;  /* 0x0000000000040947 */ /* 0x000ff60003800000 */
[----:B------:R-:W-:Y:S04]  /*6d00*/  DEPBAR.LE SB0, 0x1 ;  /* 0x000080400000791a */ /* 0x000fe80000000000 */
.L_x_108:
[----:B------:R-:W-:Y:S05]  /*6d10*/  BSYNC.RECONVERGENT B0 ;  /* 0x0000000000007941 */ /* 0x000fea0003800200 */
.L_x_107:
[----:B------:R-:W-:Y:S01]  /*6d20*/  BAR.SYNC.DEFER_BLOCKING 0x1, 0x80 ;  /* 0x0042000000007b1d */ /* 0x000fe20000010000 */
[----:B------:R-:W-:Y:S01]  /*6d30*/  UISETP.NE.AND UP0, UPT, UR50, -0x2, UPT ;  /* 0xfffffffe3200788c */ /* 0x000fe2000bf05270 */
[----:B------:R-:W-:Y:S08]  /*6d40*/  IADD3 R31, PT, PT, R31, 0x1, RZ ;  /* 0x000000011f1f7810 */ /* 0x000ff00007ffe0ff */
[----:B------:R-:W-:Y:S05]  /*6d50*/  BRA.U !UP0, `(.L_x_109) ;  /* 0x0000000108287547 */ /* 0x000fea000b800000 */
[----:B------:R-:W-:Y:S01]  /*6d60*/  ISETP.NE.AND P0, PT, R74, RZ, PT ;  /* 0x000000ff4a00720c */ /* 0x000fe20003f05270 */
[----:B------:R-:W-:Y:S01]  /*6d70*/  IMAD.U32 R2, RZ, RZ, UR49 ;  /* 0x00000031ff027e24 */ /* 0x000fe2000f8e00ff */
[----:B------:R-:W-:Y:S01]  /*6d80*/  UIADD3 UR49, UPT, UPT, UR49, 0x1, URZ ;  /* 0x0000000131317890 */ /* 0x000fe2000fffe0ff */
[----:B------:R-:W-:Y:S03]  /*6d90*/  IMAD.U32 R0, RZ, RZ, UR37 ;  /* 0x00000025ff007e24 */ /* 0x000fe6000f8e00ff */
[----:B------:R-:W-:Y:S04]  /*6da0*/  UISETP.NE.AND UP0, UPT, UR49, 0x3, UPT ;  /* 0x000000033100788c */ /* 0x000fe8000bf05270 */
[----:B------:R-:W-:Y:S03]  /*6db0*/  USEL UR49, UR49, URZ, UP0 ;  /* 0x000000ff31317287 */ /* 0x000fe60008000000 */
[----:B------:R-:W-:Y:S05]  /*6dc0*/  @P0 LEA R2, R2, UR48, 0x3 ;  /* 0x0000003002020c11 */ /* 0x000fea000f8e18ff */
[----:B------:R-:W-:Y:S05]  /*6dd0*/  @P0 VIADD R2, R2, 0x58 ;  /* 0x0000005802020836 */ /* 0x000fea0000000000 */
[----:B------:R-:W-:Y:S04]  /*6de0*/  @P0 PRMT R0, R0, 0x654, R2 ;  /* 0x0000065400000816 */ /* 0x000fe80000000002 */
[----:B------:R2:W-:Y:S03]  /*6df0*/  @P0 SYNCS.ARRIVE.TRANS64.RED.A1T0 RZ, [R0+URZ], RZ ;  /* 0x000000ff00ff09a7 */ /* 0x0005e600081004ff */
.L_x_109:
[----:B------:R-:W-:Y:S01]  /*6e00*/  ISETP.NE.AND P2, PT, R71, RZ, PT ;  /* 0x000000ff4700720c */ /* 0x000fe20003f45270 */
[----:B------:R-:W-:Y:S01]  /*6e10*/  UIADD3 UR50, UPT, UPT, UR50, 0x2, URZ ;  /* 0x0000000232327890 */ /* 0x000fe2000fffe0ff */
[----:B------:R-:W-:Y:S01]  /*6e20*/  ISETP.NE.AND P0, PT, R73, 0x2, PT ;  /* 0x000000024900780c */ /* 0x000fe20003f05270 */
[----:B------:R-:W-:Y:S01]  /*6e30*/  IMAD.IADD R20, R29, 0x1, R58 ;  /* 0x000000011d147824 */ /* 0x000fe200078e023a */
[----:B------:R-:W-:Y:S01]  /*6e40*/  ISETP.NE.AND P1, PT, R31, 0x4, PT ;  /* 0x000000041f00780c */ /* 0x000fe20003f25270 */
[----:B------:R-:W-:Y:S01]  /*6e50*/  IMAD.IADD R21, R30, 0x1, R59 ;  /* 0x000000011e157824 */ /* 0x000fe200078e023b */
[----:B------:R-:W-:Y:S02]  /*6e60*/  SEL R2, RZ, 0x1, P0 ;  /* 0x00000001ff027807 */ /* 0x000fe40000000000 */
[----:B--2---:R-:W-:Y:S02]  /*6e70*/  SEL R0, RZ, 0x1, P1 ;  /* 0x00000001ff007807 */ /* 0x004fe40000800000 */
[----:B------:R-:W-:Y:S02]  /*6e80*/  LOP3.LUT R67, R67, R2, RZ, 0x3c, !PT ;  /* 0x0000000243437212 */ /* 0x000fe400078e3cff */
[----:B------:R-:W-:Y:S02]  /*6e90*/  LOP3.LUT R68, R68, R0, RZ, 0x3c, !PT ;  /* 0x0000000044447212 */ /* 0x000fe400078e3cff */
[----:B------:R-:W-:Y:S02]  /*6ea0*/  @P2 R2UR UR36, R66 ;  /* 0x00000000422422ca */ /* 0x000fe400000e0000 */
[----:B------:R-:W-:Y:S02]  /*6eb0*/  SEL R73, R73, RZ, P0 ;  /* 0x000000ff49497207 */ /* 0x000fe40000000000 */
[----:B------:R-:W-:Y:S01]  /*6ec0*/  SEL R31, R31, RZ, P1 ;  /* 0x000000ff1f1f7207 */ /* 0x000fe20000800000 */
[----:B------:R-:W-:Y:S10]  /*6ed0*/  @P2 BRA `(.L_x_110) ;  /* 0xffffffdc00e02947 */ /* 0x000ff4000383ffff */
[----:B------:R-:W-:-:S09]  /*6ee0*/  UISETP.NE.AND UP0, UPT, UR53, URZ, UPT ;  /* 0x000000ff3500728c */ /* 0x000fd2000bf05270 */
[----:B------:R-:W-:Y:S05]  /*6ef0*/  BRA.U !UP0, `(.L_x_111) ;  /* 0x0000000108487547 */ /* 0x000fea000b800000 */
[----:B------:R-:W2:Y:S02]  /*6f00*/  LDCU.64 UR4, c[0x0][0x890] ;  /* 0x00011200ff0477ac */ /* 0x000ea40008000a00 */
[----:B--2---:R-:W-:-:S04]  /*6f10*/  UISETP.NE.U32.AND UP0, UPT, UR4, URZ, UPT ;  /* 0x000000ff0400728c */ /* 0x004fc8000bf05070 */
[----:B------:R-:W-:-:S09]  /*6f20*/  UISETP.NE.AND.EX UP0, UPT, UR5, URZ, UPT, UP0 ;  /* 0x000000ff0500728c */ /* 0x000fd2000bf05300 */
[----:B------:R-:W-:Y:S05]  /*6f30*/  BRA.U UP0, `(.L_x_112) ;  /* 0x00000001000c7547 */ /* 0x000fea000b800000 */
[----:B------:R-:W-:-:S13]  /*6f40*/  FSETP.NEU.AND P0, PT, R35, RZ, PT ;  /* 0x000000ff2300720b */ /* 0x000fda0003f0d000 */
[----:B------:R-:W-:Y:S05]  /*6f50*/  @!P0 EXIT ;  /* 0x000000000000894d */ /* 0x000fea0003800000 */
[----:B------:R-:W-:Y:S05]  /*6f60*/  BRA `(.L_x_111) ;  /* 0x00000000002c7947 */ /* 0x000fea0003800000 */
.L_x_112:
[----:B------:R-:W-:Y:S01]  /*6f70*/  ISETP.NE.AND P0, PT, R72, RZ, PT ;  /* 0x000000ff4800720c */ /* 0x000fe20003f05270 */
[----:B------:R-:W-:-:S12]  /*6f80*/  BSSY.RECONVERGENT B0, `(.L_x_111) ;  /* 0x0000009000007945 */ /* 0x000fd80003800200 */
[----:B------:R-:W-:Y:S05]  /*6f90*/  @P0 BRA `(.L_x_113) ;  /* 0x0000000000140947 */ /* 0x000fea0003800000 */
[----:B------:R-:W2:Y:S02]  /*6fa0*/  LDCU.64 UR4, c[0x0][0x888] ;  /* 0x00011100ff0477ac */ /* 0x000ea40008000a00 */
[----:B--2---:R-:W-:-:S04]  /*6fb0*/  ISETP.NE.U32.AND P0, PT, RZ, UR4, PT ;  /* 0x00000004ff007c0c */ /* 0x004fc8000bf05070 */
[----:B------:R-:W-:-:S13]  /*6fc0*/  ISETP.NE.AND.EX P0, PT, RZ, UR5, PT, P0 ;  /* 0x00000005ff007c0c */ /* 0x000fda000bf05300 */
[----:B------:R-:W-:Y:S05]  /*6fd0*/  @!P0 EXIT ;  /* 0x000000000000894d */ /* 0x000fea0003800000 */
[----:B------:R-:W-:Y:S05]  /*6fe0*/  BRA `(.L_x_114) ;  /* 0x0000000000087947 */ /* 0x000fea0003800000 */
.L_x_113:
[----:B------:R-:W-:-:S13]  /*6ff0*/  FSETP.NEU.AND P0, PT, R35, RZ, PT ;  /* 0x000000ff2300720b */ /* 0x000fda0003f0d000 */
[----:B------:R-:W-:Y:S05]  /*7000*/  @!P0 EXIT ;  /* 0x000000000000894d */ /* 0x000fea0003800000 */
.L_x_114:
[----:B------:R-:W-:Y:S05]  /*7010*/  BSYNC.RECONVERGENT B0 ;  /* 0x0000000000007941 */ /* 0x000fea0003800200 */
.L_x_111:
[----:B------:R-:W-:Y:S01]  /*7020*/  ULEA UR4, UR49, UR48, 0x3 ;  /* 0x0000003031047291 */ /* 0x000fe2000f8e18ff */
[----:B------:R-:W-:-:S04]  /*7030*/  DEPBAR.LE SB0, 0x0 ;  /* 0x000080000000791a */ /* 0x000fc80000000000 */
[----:B------:R-:W-:-:S04]  /*7040*/  UIADD3 UR4, UPT, UPT, UR4, 0x58, URZ ;  /* 0x0000005804047890 */ /* 0x000fc8000fffe0ff */
[----:B------:R-:W-:-:S09]  /*7050*/  UPRMT UR4, UR37, 0x654, UR4 ;  /* 0x0000065425047896 */ /* 0x000fd20008000004 */
[----:B------:R-:W-:Y:S01]  /*7060*/  SYNCS.ARRIVE.TRANS64.RED.A1T0 RZ, [UR4], RZ ;  /* 0x000000ffffff79a7 */ /* 0x000fe20008100404 */
[----:B------:R-:W-:Y:S05]  /*7070*/  EXIT ;  /* 0x000000000000794d */ /* 0x000fea0003800000 */
.L_x_19:
[----:B--2---:R2:W1:Y:S02]  /*7080*/  SYNCS.PHASECHK.TRANS64.TRYWAIT P0, [R2+URZ+0xf0], R3 ;  /* 0x0000f003020075a7 */ /* 0x00446400080011ff */
[----:B-1----:R-:W-:Y:S05]  /*7090*/  @!P0 NANOSLEEP.SYNCS 0x989680 ;  /* 0x009896800000895d */ /* 0x002fea0003900000 */
[----:B------:R-:W1:Y:S02]  /*70a0*/  @!P0 SYNCS.PHASECHK.TRANS64 P0, [R2+URZ+0xf0], R3 ;  /* 0x0000f003020085a7 */ /* 0x000e6400080010ff */
[----:B-1----:R-:W-:Y:S05]  /*70b0*/  @!P0 BRA `(.L_x_19) ;  /* 0xfffffffc00f08947 */ /* 0x002fea000383ffff */
[----:B------:R-:W-:Y:S05]  /*70c0*/  BRA `(.L_x_115) ;  /* 0xffffffa4003c7947 */ /* 0x000fea000383ffff */
.L_x_22:
[----:B-1----:R-:W-:-:S07]  /*70d0*/  MOV R2, UR33 ;  /* 0x0000002100027c02 */ /* 0x002fce0008000f00 */
.L_x_116:
[----:B-1----:R1:W2:Y:S02]  /*70e0*/  SYNCS.PHASECHK.TRANS64.TRYWAIT P0, [R2+URZ+0x20], R4 ;  /* 0x00002004020075a7 */ /* 0x0022a400080011ff */
[----:B--2---:R-:W-:Y:S05]  /*70f0*/  @!P0 NANOSLEEP.SYNCS 0x989680 ;  /* 0x009896800000895d */ /* 0x004fea0003900000 */
[----:B------:R-:W2:Y:S02]  /*7100*/  @!P0 SYNCS.PHASECHK.TRANS64 P0, [R2+URZ+0x20], R4 ;  /* 0x00002004020085a7 */ /* 0x000ea400080010ff */
[----:B--2---:R-:W-:Y:S05]  /*7110*/  @!P0 BRA `(.L_x_116) ;  /* 0xfffffffc00f08947 */ /* 0x004fea000383ffff */
[----:B------:R-:W-:Y:S05]  /*7120*/  BRA `(.L_x_21) ;  /* 0xffffffa4008c7947 */ /* 0x000fea000383ffff */
.L_x_28:
[----:B-1----:R-:W-:-:S07]  /*7130*/  MOV R2, UR33 ;  /* 0x0000002100027c02 */ /* 0x002fce0008000f00 */
.L_x_117:
[----:B-1----:R1:W2:Y:S02]  /*7140*/  SYNCS.PHASECHK.TRANS64.TRYWAIT P0, [R2+URZ+0x20], R4 ;  /* 0x00002004020075a7 */ /* 0x0022a400080011ff */
[----:B--2---:R-:W-:Y:S05]  /*7150*/  @!P0 NANOSLEEP.SYNCS 0x989680 ;  /* 0x009896800000895d */ /* 0x004fea0003900000 */
[----:B------:R-:W2:Y:S02]  /*7160*/  @!P0 SYNCS.PHASECHK.TRANS64 P0, [R2+URZ+0x20], R4 ;  /* 0x00002004020085a7 */ /* 0x000ea400080010ff */
[----:B--2---:R-:W-:Y:S05]  /*7170*/  @!P0 BRA `(.L_x_117) ;  /* 0xfffffffc00f08947 */ /* 0x004fea000383ffff */
[----:B------:R-:W-:Y:S05]  /*7180*/  BRA `(.L_x_27) ;  /* 0xffffffa800607947 */ /* 0x000fea000383ffff */
.L_x_32:
[----:B-1----:R1:W2:Y:S02]  /*7190*/  SYNCS.PHASECHK.TRANS64.TRYWAIT P0, [R2+URZ+0x80], R3 ;  /* 0x00008003020075a7 */ /* 0x0022a400080011ff */
[----:B--2---:R-:W-:Y:S05]  /*71a0*/  @!P0 NANOSLEEP.SYNCS 0x989680 ;  /* 0x009896800000895d */ /* 0x004fea0003900000 */
[----:B------:R-:W2:Y:S02]  /*71b0*/  @!P0 SYNCS.PHASECHK.TRANS64 P0, [R2+URZ+0x80], R3 ;  /* 0x00008003020085a7 */ /* 0x000ea400080010ff */
[----:B--2---:R-:W-:Y:S05]  /*71c0*/  @!P0 BRA `(.L_x_32) ;  /* 0xfffffffc00f08947 */ /* 0x004fea000383ffff */
[----:B------:R-:W-:Y:S05]  /*71d0*/  BRA `(.L_x_118) ;  /* 0xffffffac00147947 */ /* 0x000fea000383ffff */
.L_x_36:
[----:B----4-:R-:W-:-:S07]  /*71e0*/  MOV R0, UR5 ;  /* 0x0000000500007c02 */ /* 0x010fce0008000f00 */
.L_x_119:
[----:B-1----:R1:W2:Y:S02]  /*71f0*/  SYNCS.PHASECHK.TRANS64.TRYWAIT P0, [R0+URZ], R2 ;  /* 0x00000002000075a7 */ /* 0x0022a400080011ff */
[----:B--2---:R-:W-:Y:S05]  /*7200*/  @!P0 NANOSLEEP.SYNCS 0x989680 ;  /* 0x009896800000895d */ /* 0x004fea0003900000 */
[----:B------:R-:W2:Y:S02]  /*7210*/  @!P0 SYNCS.PHASECHK.TRANS64 P0, [R0+URZ], R2 ;  /* 0x00000002000085a7 */ /* 0x000ea400080010ff */
[----:B--2---:R-:W-:Y:S05]  /*7220*/  @!P0 BRA `(.L_x_119) ;  /* 0xfffffffc00f08947 */ /* 0x004fea000383ffff */
[----:B------:R-:W-:Y:S05]  /*7230*/  BRA `(.L_x_120) ;  /* 0xffffffb000847947 */ /* 0x000fea000383ffff */
.L_x_37:
[----:B----4-:R-:W-:-:S07]  /*7240*/  MOV R0, UR5 ;  /* 0x0000000500007c02 */ /* 0x010fce0008000f00 */
.L_x_121:
[----:B-1----:R1:W2:Y:S02]  /*7250*/  SYNCS.PHASECHK.TRANS64.TRYWAIT P0, [R0+URZ], R3 ;  /* 0x00000003000075a7 */ /* 0x0022a400080011ff */
[----:B--2---:R-:W-:Y:S05]  /*7260*/  @!P0 NANOSLEEP.SYNCS 0x989680 ;  /* 0x009896800000895d */ /* 0x004fea0003900000 */
[----:B------:R-:W2:Y:S02]  /*7270*/  @!P0 SYNCS.PHASECHK.TRANS64 P0, [R0+URZ], R3 ;  /* 0x00000003000085a7 */ /* 0x000ea400080010ff */
[----:B--2---:R-:W-:Y:S05]  /*7280*/  @!P0 BRA `(.L_x_121) ;  /* 0xfffffffc00f08947 */ /* 0x004fea000383ffff */
[----:B------:R-:W-:Y:S05]  /*7290*/  BRA `(.L_x_122) ;  /* 0xffffffb000907947 */ /* 0x000fea000383ffff */
.L_x_38:
[----:B----4-:R-:W-:-:S07]  /*72a0*/  MOV R0, UR5 ;  /* 0x0000000500007c02 */ /* 0x010fce0008000f00 */
.L_x_123:
[----:B-1----:R1:W2:Y:S02]  /*72b0*/  SYNCS.PHASECHK.TRANS64.TRYWAIT P0, [R0+URZ], R3 ;  /* 0x00000003000075a7 */ /* 0x0022a400080011ff */
[----:B--2---:R-:W-:Y:S05]  /*72c0*/  @!P0 NANOSLEEP.SYNCS 0x989680 ;  /* 0x009896800000895d */ /* 0x004fea0003900000 */
[----:B------:R-:W2:Y:S02]  /*72d0*/  @!P0 SYNCS.PHASECHK.TRANS64 P0, [R0+URZ], R3 ;  /* 0x00000003000085a7 */ /* 0x000ea400080010ff */
[----:B--2---:R-:W-:Y:S05]  /*72e0*/  @!P0 BRA `(.L_x_123) ;  /* 0xfffffffc00f08947 */ /* 0x004fea000383ffff */
[----:B------:R-:W-:Y:S05]  /*72f0*/  BRA `(.L_x_124) ;  /* 0xffffffb0009c7947 */ /* 0x000fea000383ffff */
.L_x_41:
[----:B-1----:R1:W2:Y:S02]  /*7300*/  SYNCS.PHASECHK.TRANS64.TRYWAIT P0, [R0+URZ+0xe0], R4 ;  /* 0x0000e004000075a7 */ /* 0x0022a400080011ff */
[----:B--2---:R-:W-:Y:S05]  /*7310*/  @!P0 NANOSLEEP.SYNCS 0x989680 ;  /* 0x009896800000895d */ /* 0x004fea0003900000 */
[----:B------:R-:W2:Y:S02]  /*7320*/  @!P0 SYNCS.PHASECHK.TRANS64 P0, [R0+URZ+0xe0], R4 ;  /* 0x0000e004000085a7 */ /* 0x000ea400080010ff */
[----:B--2---:R-:W-:Y:S05]  /*7330*/  @!P0 BRA `(.L_x_41) ;  /* 0xfffffffc00f08947 */ /* 0x004fea000383ffff */
[----:B------:R-:W-:Y:S05]  /*7340*/  BRA `(.L_x_125) ;  /* 0xffffffb000f87947 */ /* 0x000fea000383ffff */
.L_x_42:
[----:B------:R-:W-:-:S07]  /*7350*/  MOV R0, UR5 ;  /* 0x0000000500007c02 */ /* 0x000fce0008000f00 */
.L_x_126:
[----:B-1----:R1:W2:Y:S02]  /*7360*/  SYNCS.PHASECHK.TRANS64.TRYWAIT P0, [R0+URZ+0x90], R5 ;  /* 0x00009005000075a7 */ /* 0x0022a400080011ff */
[----:B--2---:R-:W-:Y:S05]  /*7370*/  @!P0 NANOSLEEP.SYNCS 0x989680 ;  /* 0x009896800000895d */ /* 0x004fea0003900000 */
[----:B------:R-:W2:Y:S02]  /*7380*/  @!P0 SYNCS.PHASECHK.TRANS64 P0, [R0+URZ+0x90], R5 ;  /* 0x00009005000085a7 */ /* 0x000ea400080010ff */
[----:B--2---:R-:W-:Y:S05]  /*7390*/  @!P0 BRA `(.L_x_126) ;  /* 0xfffffffc00f08947 */ /* 0x004fea000383ffff */
[----:B------:R-:W-:Y:S05]  /*73a0*/  BRA `(.L_x_127) ;  /* 0xffffffb400087947 */ /* 0x000fea000383ffff */
.L_x_43:
[----:B-1----:R1:W2:Y:S02]  /*73b0*/  SYNCS.PHASECHK.TRANS64.TRYWAIT P1, [R0+URZ+0x80], R4 ;  /* 0x00008004000075a7 */ /* 0x0022a400080211ff */
[----:B--2---:R-:W-:Y:S05]  /*73c0*/  @!P1 NANOSLEEP.SYNCS 0x989680 ;  /* 0x009896800000995d */ /* 0x004fea0003900000 */
[----:B------:R-:W2:Y:S02]  /*73d0*/  @!P1 SYNCS.PHASECHK.TRANS64 P1, [R0+URZ+0x80], R4 ;  /* 0x00008004000095a7 */ /* 0x000ea400080210ff */
[----:B--2---:R-:W-:Y:S05]  /*73e0*/  @!P1 BRA `(.L_x_43) ;  /* 0xfffffffc00f09947 */ /* 0x004fea000383ffff */
[----:B------:R-:W-:Y:S05]  /*73f0*/  BRA `(.L_x_128) ;  /* 0xffffffb400387947 */ /* 0x000fea000383ffff */
.L_x_46:
[----:B------:R-:W-:-:S07]  /*7400*/  MOV R0, UR5 ;  /* 0x0000000500007c02 */ /* 0x000fce0008000f00 */
.L_x_129:
[----:B-1----:R1:W2:Y:S02]  /*7410*/  SYNCS.PHASECHK.TRANS64.TRYWAIT P0, [R0+URZ+0x90], R2 ;  /* 0x00009002000075a7 */ /* 0x0022a400080011ff */
[----:B--2---:R-:W-:Y:S05]  /*7420*/  @!P0 NANOSLEEP.SYNCS 0x989680 ;  /* 0x009896800000895d */ /* 0x004fea0003900000 */
[----:B------:R-:W2:Y:S02]  /*7430*/  @!P0 SYNCS.PHASECHK.TRANS64 P0, [R0+URZ+0x90], R2 ;  /* 0x00009002000085a7 */ /* 0x000ea400080010ff */
[----:B--2---:R-:W-:Y:S05]  /*7440*/  @!P0 BRA `(.L_x_129) ;  /* 0xfffffffc00f08947 */ /* 0x004fea000383ffff */
[----:B------:R-:W-:Y:S05]  /*7450*/  BRA `(.L_x_45) ;  /* 0xffffffb4008c7947 */ /* 0x000fea000383ffff */
.L_x_53:
[----:B-1----:R1:W2:Y:S02]  /*7460*/  SYNCS.PHASECHK.TRANS64.TRYWAIT P1, [R0+URZ+0x80], R2 ;  /* 0x00008002000075a7 */ /* 0x0022a400080211ff */
[----:B--2---:R-:W-:Y:S05]  /*7470*/  @!P1 NANOSLEEP.SYNCS 0x989680 ;  /* 0x009896800000995d */ /* 0x004fea0003900000 */
[----:B------:R-:W2:Y:S02]  /*7480*/  @!P1 SYNCS.PHASECHK.TRANS64 P1, [R0+URZ+0x80], R2 ;  /* 0x00008002000095a7 */ /* 0x000ea400080210ff */
[----:B--2---:R-:W-:Y:S05]  /*7490*/  @!P1 BRA `(.L_x_53) ;  /* 0xfffffffc00f09947 */ /* 0x004fea000383ffff */
[----:B------:R-:W-:Y:S05]  /*74a0*/  BRA `(.L_x_130) ;  /* 0xffffffbc001c7947 */ /* 0x000fea000383ffff */
.L_x_54:
[----:B------:R-:W-:-:S07]  /*74b0*/  MOV R2, UR6 ;  /* 0x0000000600027c02 */ /* 0x000fce0008000f00 */
.L_x_131:
[----:B-1----:R1:W2:Y:S02]  /*74c0*/  SYNCS.PHASECHK.TRANS64.TRYWAIT P0, [R2+URZ+0xc0], R0 ;  /* 0x0000c000020075a7 */ /* 0x0022a400080011ff */
[----:B--2---:R-:W-:Y:S05]  /*74d0*/  @!P0 NANOSLEEP.SYNCS 0x989680 ;  /* 0x009896800000895d */ /* 0x004fea0003900000 */
[----:B------:R-:W2:Y:S02]  /*74e0*/  @!P0 SYNCS.PHASECHK.TRANS64 P0, [R2+URZ+0xc0], R0 ;  /* 0x0000c000020085a7 */ /* 0x000ea400080010ff */
[----:B--2---:R-:W-:Y:S05]  /*74f0*/  @!P0 BRA `(.L_x_131) ;  /* 0xfffffffc00f08947 */ /* 0x004fea000383ffff */
[----:B------:R-:W-:Y:S05]  /*7500*/  BRA `(.L_x_132) ;  /* 0xffffffbc006c7947 */ /* 0x000fea000383ffff */
.L_x_57:
[----:B------:R-:W-:Y:S07]  /*7510*/  MOV R0, UR11 ;  /* 0x0000000b00007c02 */ /* 0x000fee0008000f00 */
.L_x_133:
[----:B-1----:R1:W2:Y:S02]  /*7520*/  SYNCS.PHASECHK.TRANS64.TRYWAIT P0, [R0+URZ], R2 ;  /* 0x00000002000075a7 */ /* 0x0022a400080011ff */
[----:B--2---:R-:W-:Y:S05]  /*7530*/  @!P0 NANOSLEEP.SYNCS 0x989680 ;  /* 0x009896800000895d */ /* 0x004fea0003900000 */
[----:B------:R-:W2:Y:S02]  /*7540*/  @!P0 SYNCS.PHASECHK.TRANS64 P0, [R0+URZ], R2 ;  /* 0x00000002000085a7 */ /* 0x000ea400080010ff */
[----:B--2---:R-:W-:Y:S05]  /*7550*/  @!P0 BRA `(.L_x_133) ;  /* 0xfffffffc00f08947 */ /* 0x004fea000383ffff */
[----:B------:R-:W-:Y:S05]  /*7560*/  BRA `(.L_x_56) ;  /* 0xffffffbc00887947 */ /* 0x000fea000383ffff */
.L_x_60:
[----:B------:R-:W-:-:S07]  /*7570*/  MOV R0, UR6 ;  /* 0x0000000600007c02 */ /* 0x000fce0008000f00 */
.L_x_134:
[----:B--2---:R2:W4:Y:S02]  /*7580*/  SYNCS.PHASECHK.TRANS64.TRYWAIT P0, [R0+URZ], R2 ;  /* 0x00000002000075a7 */ /* 0x00452400080011ff */
[----:B----4-:R-:W-:Y:S05]  /*7590*/  @!P0 NANOSLEEP.SYNCS 0x989680 ;  /* 0x009896800000895d */ /* 0x010fea0003900000 */
[----:B------:R-:W4:Y:S02]  /*75a0*/  @!P0 SYNCS.PHASECHK.TRANS64 P0, [R0+URZ], R2 ;  /* 0x00000002000085a7 */ /* 0x000f2400080010ff */
[----:B----4-:R-:W-:Y:S05]  /*75b0*/  @!P0 BRA `(.L_x_134) ;  /* 0xfffffffc00f08947 */ /* 0x010fea000383ffff */
[----:B------:R-:W-:Y:S05]  /*75c0*/  BRA `(.L_x_135) ;  /* 0xffffffc000b47947 */ /* 0x000fea000383ffff */
.L_x_61:
[----:B------:R-:W-:-:S07]  /*75d0*/  MOV R0, UR6 ;  /* 0x0000000600007c02 */ /* 0x000fce0008000f00 */
.L_x_136:
[----:B-1----:R1:W2:Y:S02]  /*75e0*/  SYNCS.PHASECHK.TRANS64.TRYWAIT P0, [R0+URZ], R3 ;  /* 0x00000003000075a7 */ /* 0x0022a400080011ff */
[----:B--2---:R-:W-:Y:S05]  /*75f0*/  @!P0 NANOSLEEP.SYNCS 0x989680 ;  /* 0x009896800000895d */ /* 0x004fea0003900000 */
[----:B------:R-:W2:Y:S02]  /*7600*/  @!P0 SYNCS.PHASECHK.TRANS64 P0, [R0+URZ], R3 ;  /* 0x00000003000085a7 */ /* 0x000ea400080010ff */
[----:B--2---:R-:W-:Y:S05]  /*7610*/  @!P0 BRA `(.L_x_136) ;  /* 0xfffffffc00f08947 */ /* 0x004fea000383ffff */
[----:B------:R-:W-:Y:S05]  /*7620*/  BRA `(.L_x_137) ;  /* 0xffffffc000c07947 */ /* 0x000fea000383ffff */
.L_x_62:
[----:B------:R-:W-:-:S07]  /*7630*/  MOV R0, UR6 ;  /* 0x0000000600007c02 */ /* 0x000fce0008000f00 */
.L_x_138:
[----:B-1----:R1:W2:Y:S02]  /*7640*/  SYNCS.PHASECHK.TRANS64.TRYWAIT P0, [R0+URZ], R3 ;  /* 0x00000003000075a7 */ /* 0x0022a400080011ff */
[----:B--2---:R-:W-:Y:S05]  /*7650*/  @!P0 NANOSLEEP.SYNCS 0x989680 ;  /* 0x009896800000895d */ /* 0x004fea0003900000 */
[----:B------:R-:W2:Y:S02]  /*7660*/  @!P0 SYNCS.PHASECHK.TRANS64 P0, [R0+URZ], R3 ;  /* 0x00000003000085a7 */ /* 0x000ea400080010ff */
[----:B--2---:R-:W-:Y:S05]  /*7670*/  @!P0 BRA `(.L_x_138) ;  /* 0xfffffffc00f08947 */ /* 0x004fea000383ffff */
[----:B------:R-:W-:Y:S05]  /*7680*/  BRA `(.L_x_139) ;  /* 0xffffffc000cc7947 */ /* 0x000fea000383ffff */
.L_x_63:
[----:B-1----:R-:W-:-:S07]  /*7690*/  MOV R0, UR7 ;  /* 0x0000000700007c02 */ /* 0x002fce0008000f00 */
.L_x_140:
[----:B-1----:R1:W2:Y:S02]  /*76a0*/  SYNCS.PHASECHK.TRANS64.TRYWAIT P0, [R0+URZ], R2 ;  /* 0x00000002000075a7 */ /* 0x0022a400080011ff */
[----:B--2---:R-:W-:Y:S05]  /*76b0*/  @!P0 NANOSLEEP.SYNCS 0x989680 ;  /* 0x009896800000895d */ /* 0x004fea0003900000 */
[----:B------:R-:W2:Y:S02]  /*76c0*/  @!P0 SYNCS.PHASECHK.TRANS64 P0, [R0+URZ], R2 ;  /* 0x00000002000085a7 */ /* 0x000ea400080010ff */
[----:B--2---:R-:W-:Y:S05]  /*76d0*/  @!P0 BRA `(.L_x_140) ;  /* 0xfffffffc00f08947 */ /* 0x004fea000383ffff */
[----:B------:R-:W-:Y:S05]  /*76e0*/  BRA `(.L_x_141) ;  /* 0xffffffc000d87947 */ /* 0x000fea000383ffff */
.L_x_68:
[----:B--2---:R2:W3:Y:S02]  /*76f0*/  SYNCS.PHASECHK.TRANS64.TRYWAIT P0, [R0+URZ+0x80], R2 ;  /* 0x00008002000075a7 */ /* 0x0044e400080011ff */
[----:B---3--:R-:W-:Y:S05]  /*7700*/  @!P0 NANOSLEEP.SYNCS 0x989680 ;  /* 0x009896800000895d */ /* 0x008fea0003900000 */
[----:B------:R-:W3:Y:S02]  /*7710*/  @!P0 SYNCS.PHASECHK.TRANS64 P0, [R0+URZ+0x80], R2 ;  /* 0x00008002000085a7 */ /* 0x000ee400080010ff */
[----:B---3--:R-:W-:Y:S05]  /*7720*/  @!P0 BRA `(.L_x_68) ;  /* 0xfffffffc00f08947 */ /* 0x008fea000383ffff */
[----:B------:R-:W-:Y:S05]  /*7730*/  BRA `(.L_x_142) ;  /* 0xffffffc400d07947 */ /* 0x000fea000383ffff */
.L_x_71:
[----:B------:R-:W-:Y:S07]  /*7740*/  MOV R0, UR7 ;  /* 0x0000000700007c02 */ /* 0x000fee0008000f00 */
.L_x_143:
[----:B--2---:R2:W3:Y:S02]  /*7750*/  SYNCS.PHASECHK.TRANS64.TRYWAIT P0, [R0+URZ+0x78], R2 ;  /* 0x00007802000075a7 */ /* 0x0044e400080011ff */
[----:B---3--:R-:W-:Y:S05]  /*7760*/  @!P0 NANOSLEEP.SYNCS 0x989680 ;  /* 0x009896800000895d */ /* 0x008fea0003900000 */
[----:B------:R-:W3:Y:S02]  /*7770*/  @!P0 SYNCS.PHASECHK.TRANS64 P0, [R0+URZ+0x78], R2 ;  /* 0x00007802000085a7 */ /* 0x000ee400080010ff */
[----:B---3--:R-:W-:Y:S05]  /*7780*/  @!P0 BRA `(.L_x_143) ;  /* 0xfffffffc00f08947 */ /* 0x008fea000383ffff */
[----:B------:R-:W-:Y:S05]  /*7790*/  BRA `(.L_x_70) ;  /* 0xffffffc800b07947 */ /* 0x000fea000383ffff */
.L_x_74:
[----:B------:R-:W-:Y:S07]  /*77a0*/  MOV R0, UR15 ;  /* 0x0000000f00007c02 */ /* 0x000fee0008000f00 */
.L_x_144:
[----:B-1----:R1:W2:Y:S02]  /*77b0*/  SYNCS.PHASECHK.TRANS64.TRYWAIT P0, [R0+URZ+0x58], R9 ;  /* 0x00005809000075a7 */ /* 0x0022a400080011ff */
[----:B--2---:R-:W-:Y:S05]  /*77c0*/  @!P0 NANOSLEEP.SYNCS 0x989680 ;  /* 0x009896800000895d */ /* 0x004fea0003900000 */
[----:B------:R-:W2:Y:S02]  /*77d0*/  @!P0 SYNCS.PHASECHK.TRANS64 P0, [R0+URZ+0x58], R9 ;  /* 0x00005809000085a7 */ /* 0x000ea400080010ff */
[----:B--2---:R-:W-:Y:S05]  /*77e0*/  @!P0 BRA `(.L_x_144) ;  /* 0xfffffffc00f08947 */ /* 0x004fea000383ffff */
[----:B------:R-:W-:Y:S05]  /*77f0*/  BRA `(.L_x_145) ;  /* 0xffffffcc00287947 */ /* 0x000fea000383ffff */
.L_x_75:
[----:B------:R-:W-:Y:S07]  /*7800*/  MOV R0, UR13 ;  /* 0x0000000d00007c02 */ /* 0x000fee0008000f00 */
.L_x_146:
[----:B-1----:R1:W2:Y:S02]  /*7810*/  SYNCS.PHASECHK.TRANS64.TRYWAIT P0, [R0+URZ+0x58], R20 ;  /* 0x00005814000075a7 */ /* 0x0022a400080011ff */
[----:B--2---:R-:W-:Y:S05]  /*7820*/  @!P0 NANOSLEEP.SYNCS 0x989680 ;  /* 0x009896800000895d */ /* 0x004fea0003900000 */
[----:B------:R-:W2:Y:S02]  /*7830*/  @!P0 SYNCS.PHASECHK.TRANS64 P0, [R0+URZ+0x58], R20 ;  /* 0x00005814000085a7 */ /* 0x000ea400080010ff */
[----:B--2---:R-:W-:Y:S05]  /*7840*/  @!P0 BRA `(.L_x_146) ;  /* 0xfffffffc00f08947 */ /* 0x004fea000383ffff */
[----:B------:R-:W-:Y:S05]  /*7850*/  BRA `(.L_x_147) ;  /* 0xffffffcc00c87947 */ /* 0x000fea000383ffff */
.L_x_77:
[----:B------:R-:W-:-:S07]  /*7860*/  MOV R0, UR4 ;  /* 0x0000000400007c02 */ /* 0x000fce0008000f00 */
.L_x_148:
[----:B-1----:R1:W3:Y:S02]  /*7870*/  SYNCS.PHASECHK.TRANS64.TRYWAIT P0, [R0+URZ], R2 ;  /* 0x00000002000075a7 */ /* 0x0022e400080011ff */
[----:B---3--:R-:W-:Y:S05]  /*7880*/  @!P0 NANOSLEEP.SYNCS 0x989680 ;  /* 0x009896800000895d */ /* 0x008fea0003900000 */
[----:B------:R-:W3:Y:S02]  /*7890*/  @!P0 SYNCS.PHASECHK.TRANS64 P0, [R0+URZ], R2 ;  /* 0x00000002000085a7 */ /* 0x000ee400080010ff */
[----:B---3--:R-:W-:Y:S05]  /*78a0*/  @!P0 BRA `(.L_x_148) ;  /* 0xfffffffc00f08947 */ /* 0x008fea000383ffff */
[----:B------:R-:W-:Y:S05]  /*78b0*/  BRA `(.L_x_149) ;  /* 0xffffffd000547947 */ /* 0x000fea000383ffff */
.L_x_78:
[----:B------:R-:W-:-:S07]  /*78c0*/  MOV R0, UR4 ;  /* 0x0000000400007c02 */ /* 0x000fce0008000f00 */
.L_x_150:
[----:B-1----:R1:W3:Y:S02]  /*78d0*/  SYNCS.PHASECHK.TRANS64.TRYWAIT P0, [R0+URZ], R2 ;  /* 0x00000002000075a7 */ /* 0x0022e400080011ff */
[----:B---3--:R-:W-:Y:S05]  /*78e0*/  @!P0 NANOSLEEP.SYNCS 0x989680 ;  /* 0x009896800000895d */ /* 0x008fea0003900000 */
[----:B------:R-:W3:Y:S02]  /*78f0*/  @!P0 SYNCS.PHASECHK.TRANS64 P0, [R0+URZ], R2 ;  /* 0x00000002000085a7 */ /* 0x000ee400080010ff */
[----:B---3--:R-:W-:Y:S05]  /*7900*/  @!P0 BRA `(.L_x_150) ;  /* 0xfffffffc00f08947 */ /* 0x008fea000383ffff */
[----:B------:R-:W-:Y:S05]  /*7910*/  BRA `(.L_x_151) ;  /* 0xffffffd000607947 */ /* 0x000fea000383ffff */
.L_x_80:
[----:B--2---:R2:W4:Y:S02]  /*7920*/  SYNCS.PHASECHK.TRANS64.TRYWAIT P0, [R0+URZ+0x80], R2 ;  /* 0x00008002000075a7 */ /* 0x00452400080011ff */
[----:B----4-:R-:W-:Y:S05]  /*7930*/  @!P0 NANOSLEEP.SYNCS 0x989680 ;  /* 0x009896800000895d */ /* 0x010fea0003900000 */
[----:B------:R-:W4:Y:S02]  /*7940*/  @!P0 SYNCS.PHASECHK.TRANS64 P0, [R0+URZ+0x80], R2 ;  /* 0x00008002000085a7 */ /* 0x000f2400080010ff */
[----:B----4-:R-:W-:Y:S05]  /*7950*/  @!P0 BRA `(.L_x_80) ;  /* 0xfffffffc00f08947 */ /* 0x010fea000383ffff */
[----:B------:R-:W-:Y:S05]  /*7960*/  BRA `(.L_x_152) ;  /* 0xffffffd400507947 */ /* 0x000fea000383ffff */
.L_x_90:
[----:B-1----:R1:W3:Y:S02]  /*7970*/  SYNCS.PHASECHK.TRANS64.TRYWAIT P1, [R2+URZ+0x40], R4 ;  /* 0x00004004020075a7 */ /* 0x0022e400080211ff */
[----:B---3--:R-:W-:Y:S05]  /*7980*/  @!P1 NANOSLEEP.SYNCS 0x989680 ;  /* 0x009896800000995d */ /* 0x008fea0003900000 */
[----:B------:R-:W3:Y:S02]  /*7990*/  @!P1 SYNCS.PHASECHK.TRANS64 P1, [R2+URZ+0x40], R4 ;  /* 0x00004004020095a7 */ /* 0x000ee400080210ff */
[----:B---3--:R-:W-:Y:S05]  /*79a0*/  @!P1 BRA `(.L_x_90) ;  /* 0xfffffffc00f09947 */ /* 0x008fea000383ffff */
[----:B------:R-:W-:Y:S05]  /*79b0*/  BRA `(.L_x_89) ;  /* 0xffffffe000507947 */ /* 0x000fea000383ffff */
.L_x_92:
[----:B-1----:R1:W2:Y:S02]  /*79c0*/  SYNCS.PHASECHK.TRANS64.TRYWAIT P0, [R44+URZ+0xa0], R3 ;  /* 0x0000a0032c0075a7 */ /* 0x0022a400080011ff */
[----:B--2---:R-:W-:Y:S05]  /*79d0*/  @!P0 NANOSLEEP.SYNCS 0x989680 ;  /* 0x009896800000895d */ /* 0x004fea0003900000 */
[----:B------:R-:W2:Y:S02]  /*79e0*/  @!P0 SYNCS.PHASECHK.TRANS64 P0, [R44+URZ+0xa0], R3 ;  /* 0x0000a0032c0085a7 */ /* 0x000ea400080010ff */
[----:B--2---:R-:W-:Y:S05]  /*79f0*/  @!P0 BRA `(.L_x_92) ;  /* 0xfffffffc00f08947 */ /* 0x004fea000383ffff */
[----:B------:R-:W-:Y:S05]  /*7a00*/  BRA `(.L_x_91) ;  /* 0xffffffe000a07947 */ /* 0x000fea000383ffff */
.L_x_103:
[----:B-1----:R1:W2:Y:S02]  /*7a10*/  SYNCS.PHASECHK.TRANS64.TRYWAIT P0, [R2+URZ+0x40], R45 ;  /* 0x0000402d020075a7 */ /* 0x0022a400080011ff */
[----:B--2---:R-:W-:Y:S05]  /*7a20*/  @!P0 NANOSLEEP.SYNCS 0x989680 ;  /* 0x009896800000895d */ /* 0x004fea0003900000 */
[----:B------:R-:W2:Y:S02]  /*7a30*/  @!P0 SYNCS.PHASECHK.TRANS64 P0, [R2+URZ+0x40], R45 ;  /* 0x0000402d020085a7 */ /* 0x000ea400080010ff */
[----:B--2---:R-:W-:Y:S05]  /*7a40*/  @!P0 BRA `(.L_x_103) ;  /* 0xfffffffc00f08947 */ /* 0x004fea000383ffff */
[----:B------:R-:W-:Y:S05]  /*7a50*/  BRA `(.L_x_102) ;  /* 0xffffffe800b07947 */ /* 0x000fea000383ffff */
        .weak           $__internal_0_$__cuda_sm10x_tcgen05_guardrail_trap_col_being_dealloced_not_returned_by_alloc
        .type           $__internal_0_$__cuda_sm10x_tcgen05_guardrail_trap_col_being_dealloced_not_returned_by_alloc,@function
        .size           $__internal_0_$__cuda_sm10x_tcgen05_guardrail_trap_col_being_dealloced_not_returned_by_alloc,($__internal_1_$__cuda_sm10x_tcgen05_guardrail_trap_phase_invalid_during_alloc - $__internal_0_$__cuda_sm10x_tcgen05_guardrail_trap_col_being_dealloced_not_returned_by_alloc)
$__internal_0_$__cuda_sm10x_tcgen05_guardrail_trap_col_being_dealloced_not_returned_by_alloc:
[----:B------:R-:W-:Y:S05]  /*7a60*/  BPT.TRAP 0x1 ;  /* 0x000000040000795c */ /* 0x000fea0000300000 */
[----:B------:R-:W-:-:S04]  /*7a70*/  HFMA2 R3, -RZ, RZ, 0, 0 ;  /* 0x00000000ff037431 */ /* 0x000fc800000001ff */
[----:B------:R-:W-:Y:S05]  /*7a80*/  RET.REL.NODEC R2 `(_ZN7cutlass13device_kernelINS_4gemm6kernel13GemmUniversalIN4cute5tupleIJiiiiEEENS1_10collective13CollectiveMmaINS1_35MainloopSm100TmaUmmaWarpSpecializedILi4ELi2ELi4ENS5_IJNS4_1CILi1EEESB_SB_EEEEENS5_IJNSA_ILi64EEESE_NSA_ILi128EEEEEENS_6half_tENS5_IJlSB_lEEESH_SI_NS4_8TiledMMAINS4_8MMA_AtomIJNS4_20SM100_MMA_F16BF16_SSISH_SH_fLi64ELi64ELNS4_4UMMA5MajorE0ELSN_0ELNSM_7ScaleInE0ELSO_0EEEEEENS4_6LayoutISC_NS5_IJNSA_ILi0EEESS_SS_EEEEENS5_IJNS4_10UnderscoreESV_SV_EEEEENS4_13SM90_TMA_LOADENS4_14ComposedLayoutINS4_7SwizzleILi3ELi4ELi3EEENS4_18smem_ptr_flag_bitsILi16EEENSR_INS5_IJNSA_ILi8EEESE_EEENS5_IJSE_SB_EEEEEEEvNS4_8identityESY_S18_vS19_EENS_8epilogue10collective18CollectiveEpilogueINS1B_23Sm100TmaWarpSpecializedILi3ELi2ELi16ELb1ELb0EEEJSG_NS5_IJNSR_ISE_SB_EENSR_INSA_ILi32EEESB_EEEEESH_SI_SH_SI_NS1B_6fusion15FusionCallbacksIS1F_NS1K_17LinearCombinationISH_fSH_fLNS_15FloatRoundStyleE2EEESG_S1J_JEEENS4_5SM1004TMEM4LOAD26SM100_TMEM_LOAD_16dp256b4xESY_NSZ_INS10_ILi2ELi4ELi3EEES13_NSR_INS5_IJS14_S1H_EEENS5_IJS1H_SB_EEEEEEENS4_17SM75_U32x4_LDSM_NENS4_14SM90_TMA_STOREES1Y_NS4_17SM90_U32x4_STSM_NENS4_39AutoVectorizingCopyWithAssumedAlignmentILi128EEEEEEvvEEEEvNT_6ParamsE) ;  /* 0xffffff84025c7950 */ /* 0x000fea0003c3ffff */
        .weak           $__internal_1_$__cuda_sm10x_tcgen05_guardrail_trap_phase_invalid_during_alloc
        .type           $__internal_1_$__cuda_sm10x_tcgen05_guardrail_trap_phase_invalid_during_alloc,@function
        .size           $__internal_1_$__cuda_sm10x_tcgen05_guardrail_trap_phase_invalid_during_alloc,($__internal_2_$__cuda_sm10x_tcgen05_guardrail_trap_unallocated_columns_being_dealloced - $__internal_1_$__cuda_sm10x_tcgen05_guardrail_trap_phase_invalid_during_alloc)
$__internal_1_$__cuda_sm10x_tcgen05_guardrail_trap_phase_invalid_during_alloc:
[----:B------:R-:W-:Y:S05]  /*7a90*/  BPT.TRAP 0x1 ;  /* 0x000000040000795c */ /* 0x000fea0000300000 */
[----:B------:R-:W-:-:S04]  /*7aa0*/  MOV R3, 0x0 ;  /* 0x0000000000037802 */ /* 0x000fc80000000f00 */
[----:B------:R-:W-:Y:S05]  /*7ab0*/  RET.REL.NODEC R2 `(_ZN7cutlass13device_kernelINS_4gemm6kernel13GemmUniversalIN4cute5tupleIJiiiiEEENS1_10collective13CollectiveMmaINS1_35MainloopSm100TmaUmmaWarpSpecializedILi4ELi2ELi4ENS5_IJNS4_1CILi1EEESB_SB_EEEEENS5_IJNSA_ILi64EEESE_NSA_ILi128EEEEEENS_6half_tENS5_IJlSB_lEEESH_SI_NS4_8TiledMMAINS4_8MMA_AtomIJNS4_20SM100_MMA_F16BF16_SSISH_SH_fLi64ELi64ELNS4_4UMMA5MajorE0ELSN_0ELNSM_7ScaleInE0ELSO_0EEEEEENS4_6LayoutISC_NS5_IJNSA_ILi0EEESS_SS_EEEEENS5_IJNS4_10UnderscoreESV_SV_EEEEENS4_13SM90_TMA_LOADENS4_14ComposedLayoutINS4_7SwizzleILi3ELi4ELi3EEENS4_18smem_ptr_flag_bitsILi16EEENSR_INS5_IJNSA_ILi8EEESE_EEENS5_IJSE_SB_EEEEEEEvNS4_8identityESY_S18_vS19_EENS_8epilogue10collective18CollectiveEpilogueINS1B_23Sm100TmaWarpSpecializedILi3ELi2ELi16ELb1ELb0EEEJSG_NS5_IJNSR_ISE_SB_EENSR_INSA_ILi32EEESB_EEEEESH_SI_SH_SI_NS1B_6fusion15FusionCallbacksIS1F_NS1K_17LinearCombinationISH_fSH_fLNS_15FloatRoundStyleE2EEESG_S1J_JEEENS4_5SM1004TMEM4LOAD26SM100_TMEM_LOAD_16dp256b4xESY_NSZ_INS10_ILi2ELi4ELi3EEES13_NSR_INS5_IJS14_S1H_EEENS5_IJS1H_SB_EEEEEEENS4_17SM75_U32x4_LDSM_NENS4_14SM90_TMA_STOREES1Y_NS4_17SM90_U32x4_STSM_NENS4_39AutoVectorizingCopyWithAssumedAlignmentILi128EEEEEEvvEEEEvNT_6ParamsE) ;  /* 0xffffff8402507950 */ /* 0x000fea0003c3ffff */
        .weak           $__internal_2_$__cuda_sm10x_tcgen05_guardrail_trap_unallocated_columns_being_dealloced
        .type           $__internal_2_$__cuda_sm10x_tcgen05_guardrail_trap_unallocated_columns_being_dealloced,@function
        .size           $__internal_2_$__cuda_sm10x_tcgen05_guardrail_trap_unallocated_columns_being_dealloced,(.L_x_154 - $__internal_2_$__cuda_sm10x_tcgen05_guardrail_trap_unallocated_columns_being_dealloced)
$__internal_2_$__cuda_sm10x_tcgen05_guardrail_trap_unallocated_columns_being_dealloced:
[----:B------:R-:W-:Y:S05]  /*7ac0*/  BPT.TRAP 0x1 ;  /* 0x000000040000795c */ /* 0x000fea0000300000 */
[----:B------:R-:W-:-:S04]  /*7ad0*/  HFMA2 R3, -RZ, RZ, 0, 0 ;  /* 0x00000000ff037431 */ /* 0x000fc800000001ff */
[----:B------:R-:W-:Y:S05]  /*7ae0*/  RET.REL.NODEC R2 `(_ZN7cutlass13device_kernelINS_4gemm6kernel13GemmUniversalIN4cute5tupleIJiiiiEEENS1_10collective13CollectiveMmaINS1_35MainloopSm100TmaUmmaWarpSpecializedILi4ELi2ELi4ENS5_IJNS4_1CILi1EEESB_SB_EEEEENS5_IJNSA_ILi64EEESE_NSA_ILi128EEEEEENS_6half_tENS5_IJlSB_lEEESH_SI_NS4_8TiledMMAINS4_8MMA_AtomIJNS4_20SM100_MMA_F16BF16_SSISH_SH_fLi64ELi64ELNS4_4UMMA5MajorE0ELSN_0ELNSM_7ScaleInE0ELSO_0EEEEEENS4_6LayoutISC_NS5_IJNSA_ILi0EEESS_SS_EEEEENS5_IJNS4_10UnderscoreESV_SV_EEEEENS4_13SM90_TMA_LOADENS4_14ComposedLayoutINS4_7SwizzleILi3ELi4ELi3EEENS4_18smem_ptr_flag_bitsILi16EEENSR_INS5_IJNSA_ILi8EEESE_EEENS5_IJSE_SB_EEEEEEEvNS4_8identityESY_S18_vS19_EENS_8epilogue10collective18CollectiveEpilogueINS1B_23Sm100TmaWarpSpecializedILi3ELi2ELi16ELb1ELb0EEEJSG_NS5_IJNSR_ISE_SB_EENSR_INSA_ILi32EEESB_EEEEESH_SI_SH_SI_NS1B_6fusion15FusionCallbacksIS1F_NS1K_17LinearCombinationISH_fSH_fLNS_15FloatRoundStyleE2EEESG_S1J_JEEENS4_5SM1004TMEM4LOAD26SM100_TMEM_LOAD_16dp256b4xESY_NSZ_INS10_ILi2ELi4ELi3EEES13_NSR_INS5_IJS14_S1H_EEENS5_IJS1H_SB_EEEEEEENS4_17SM75_U32x4_LDSM_NENS4_14SM90_TMA_STOREES1Y_NS4_17SM90_U32x4_STSM_NENS4_39AutoVectorizingCopyWithAssumedAlignmentILi128EEEEEEvvEEEEvNT_6ParamsE) ;  /* 0xffffff8402447950 */ /* 0x000fea0003c3ffff */
.L_x_153:
[----:B------:R-:W-:-:S00]  /*7af0*/  BRA `(.L_x_153) ;  /* 0xfffffffc00fc7947 */ /* 0x000fc0000383ffff */
[----:B------:R-:W-:-:S00]  /*7b00*/  NOP ;  /* 0x0000000000007918 */ /* 0x000fc00000000000 */
[----:B------:R-:W-:-:S00]  /*7b10*/  NOP ;  /* 0x0000000000007918 */ /* 0x000fc00000000000 */
[----:B------:R-:W-:-:S00]  /*7b20*/  NOP ;  /* 0x0000000000007918 */ /* 0x000fc00000000000 */
[----:B------:R-:W-:-:S00]  /*7b30*/  NOP ;  /* 0x0000000000007918 */ /* 0x000fc00000000000 */
[----:B------:R-:W-:-:S00]  /*7b40*/  NOP ;  /* 0x0000000000007918 */ /* 0x000fc00000000000 */
[----:B------:R-:W-:-:S00]  /*7b50*/  NOP ;  /* 0x0000000000007918 */ /* 0x000fc00000000000 */
[----:B------:R-:W-:-:S00]  /*7b60*/  NOP ;  /* 0x0000000000007918 */ /* 0x000fc00000000000 */
[----:B------:R-:W-:-:S00]  /*7b70*/  NOP ;  /* 0x0000000000007918 */ /* 0x000fc00000000000 */
.L_x_154:


//--------------------- .nv.global.init           --------------------------
	.section	.nv.global.init,"aw",@progbits
.nv.global.init:
	.type		$str$27,@object
	.size		$str$27,($str$28 - $str$27)
$str$27:
        /*0000*/ 	.byte	0x28, 0x61, 0x64, 0x64, 0x72, 0x65, 0x73, 0x73, 0x20, 0x26, 0x20, 0x6d, 0x61, 0x73, 0x6b, 0x29
        /*0010*/ 	.byte	0x20, 0x3d, 0x3d, 0x20, 0x30, 0x00
	.type		$str$28,@object
	.size		$str$28,($str$26 - $str$28)
$str$28:
        /*0016*/ 	.byte	0x2f, 0x74, 0x6d, 0x70, 0x2f, 0x63, 0x75, 0x74, 0x6c, 0x61, 0x73, 0x73, 0x5f, 0x73, 0x77, 0x65
        /*0026*/ 	.byte	0x65, 0x70, 0x5f, 0x73, 0x72, 0x63, 0x2f, 0x69, 0x6e, 0x63, 0x6c, 0x75, 0x64, 0x65, 0x2f, 0x63
        /*0036*/ 	.byte	0x75, 0x74, 0x65, 0x2f, 0x70, 0x6f, 0x69, 0x6e, 0x74, 0x65, 0x72, 0x5f, 0x66, 0x6c, 0x61, 0x67
        /*0046*/ 	.byte	0x67, 0x65, 0x64, 0x2e, 0x68, 0x70, 0x70, 0x00
	.type		$str$26,@object
	.size		$str$26,($str$25 - $str$26)
$str$26:
        /*004e*/ 	.byte	0x2f, 0x74, 0x6d, 0x70, 0x2f, 0x63, 0x75, 0x74, 0x6c, 0x61, 0x73, 0x73, 0x5f, 0x73, 0x77, 0x65
        /*005e*/ 	.byte	0x65, 0x70, 0x5f, 0x73, 0x72, 0x63, 0x2f, 0x69, 0x6e, 0x63, 0x6c, 0x75, 0x64, 0x65, 0x2f, 0x63
        /*006e*/ 	.byte	0x75, 0x74, 0x65, 0x2f, 0x61, 0x74, 0x6f, 0x6d, 0x2f, 0x63, 0x6f, 0x70, 0x79, 0x5f, 0x74, 0x72
        /*007e*/ 	.byte	0x61, 0x69, 0x74, 0x73, 0x5f, 0x73, 0x6d, 0x31, 0x30, 0x30, 0x2e, 0x68, 0x70, 0x70, 0x00
	.type		$str$25,@object
	.size		$str$25,(__unnamed_1 - $str$25)
$str$25:
        /*008d*/ 	.byte	0x28, 0x28, 0x75, 0x69, 0x6e, 0x74, 0x33, 0x32, 0x5f, 0x74, 0x28, 0x74, 0x68, 0x72, 0x65, 0x61
        /*009d*/ 	.byte	0x64, 0x49, 0x64, 0x78, 0x2e, 0x78, 0x29, 0x20, 0x2f, 0x20, 0x33, 0x32, 0x29, 0x20, 0x25, 0x20
        /*00ad*/ 	.byte	0x34, 0x29, 0x20, 0x3d, 0x3d, 0x20, 0x28, 0x28, 0x28, 0x74, 0x6d, 0x65, 0x6d, 0x5f, 0x61, 0x64
        /*00bd*/ 	.byte	0x64, 0x72, 0x20, 0x3e, 0x3e, 0x20, 0x31, 0x36, 0x29, 0x20, 0x2f, 0x20, 0x33, 0x32, 0x29, 0x20
        /*00cd*/ 	.byte	0x25, 0x20, 0x34, 0x29, 0x00
	.type		__unnamed_1,@object
	.size		__unnamed_1,(__unnamed_2 - __unnamed_1)
__unnamed_1:
        /*00d2*/ 	.byte	0x61, 0x75, 0x74, 0x6f, 0x20, 0x63, 0x75, 0x74, 0x65, 0x3a, 0x3a, 0x61, 0x73, 0x5f, 0x70, 0x6f
        /* <DEDUP_REMOVED lines=24> */
        /*0262*/ 	.byte	0x3e, 0x3e, 0x3e, 0x5d, 0x00
	.type		__unnamed_2,@object
	.size		__unnamed_2,(.L_2 - __unnamed_2)
__unnamed_2:
        /* <DEDUP_REMOVED lines=46> */
.L_2:


//--------------------- .nv.shared._ZN7cutlass13device_kernelINS_4gemm6kernel13GemmUniversalIN4cute5tupleIJiiiiEEENS1_10collective13CollectiveMmaINS1_35MainloopSm100TmaUmmaWarpSpecializedILi4ELi2ELi4ENS5_IJNS4_1CILi1EEESB_SB_EEEEENS5_IJNSA_ILi64EEESE_NSA_ILi128EEEEEENS_6half_tENS5_IJlSB_lEEESH_SI_NS4_8TiledMMAINS4_8MMA_AtomIJNS4_20SM100_MMA_F16BF16_SSISH_SH_fLi64ELi64ELNS4_4UMMA5MajorE0ELSN_0ELNSM_7ScaleInE0ELSO_0EEEEEENS4_6LayoutISC_NS5_IJNSA_ILi0EEESS_SS_EEEEENS5_IJNS4_10UnderscoreESV_SV_EEEEENS4_13SM90_TMA_LOADENS4_14ComposedLayoutINS4_7SwizzleILi3ELi4ELi3EEENS4_18smem_ptr_flag_bitsILi16EEENSR_INS5_IJNSA_ILi8EEESE_EEENS5_IJSE_SB_EEEEEEEvNS4_8identityESY_S18_vS19_EENS_8epilogue10collective18CollectiveEpilogueINS1B_23Sm100TmaWarpSpecializedILi3ELi2ELi16ELb1ELb0EEEJSG_NS5_IJNSR_ISE_SB_EENSR_INSA_ILi32EEESB_EEEEESH_SI_SH_SI_NS1B_6fusion15FusionCallbacksIS1F_NS1K_17LinearCombinationISH_fSH_fLNS_15FloatRoundStyleE2EEESG_S1J_JEEENS4_5SM1004TMEM4LOAD26SM100_TMEM_LOAD_16dp256b4xESY_NSZ_INS10_ILi2ELi4ELi3EEES13_NSR_INS5_IJS14_S1H_EEENS5_IJS1H_SB_EEEEEEENS4_17SM75_U32x4_LDSM_NENS4_14SM90_TMA_STOREES1Y_NS4_17SM90_U32x4_STSM_NENS4_39AutoVectorizingCopyWithAssumedAlignmentILi128EEEEEEvvEEEEvNT_6ParamsE --------------------------
	.section	.nv.shared._ZN7cutlass13device_kernelINS_4gemm6kernel13GemmUniversalIN4cute5tupleIJiiiiEEENS1_10collective13CollectiveMmaINS1_35MainloopSm100TmaUmmaWarpSpecializedILi4ELi2ELi4ENS5_IJNS4_1CILi1EEESB_SB_EEEEENS5_IJNSA_ILi64EEESE_NSA_ILi128EEEEEENS_6half_tENS5_IJlSB_lEEESH_SI_NS4_8TiledMMAINS4_8MMA_AtomIJNS4_20SM100_MMA_F16BF16_SSISH_SH_fLi64ELi64ELNS4_4UMMA5MajorE0ELSN_0ELNSM_7ScaleInE0ELSO_0EEEEEENS4_6LayoutISC_NS5_IJNSA_ILi0EEESS_SS_EEEEENS5_IJNS4_10UnderscoreESV_SV_EEEEENS4_13SM90_TMA_LOADENS4_14ComposedLayoutINS4_7SwizzleILi3ELi4ELi3EEENS4_18smem_ptr_flag_bitsILi16EEENSR_INS5_IJNSA_ILi8EEESE_EEENS5_IJSE_SB_EEEEEEEvNS4_8identityESY_S18_vS19_EENS_8epilogue10collective18CollectiveEpilogueINS1B_23Sm100TmaWarpSpecializedILi3ELi2ELi16ELb1ELb0EEEJSG_NS5_IJNSR_ISE_SB_EENSR_INSA_ILi32EEESB_EEEEESH_SI_SH_SI_NS1B_6fusion15FusionCallbacksIS1F_NS1K_17LinearCombinationISH_fSH_fLNS_15FloatRoundStyleE2EEESG_S1J_JEEENS4_5SM1004TMEM4LOAD26SM100_TMEM_LOAD_16dp256b4xESY_NSZ_INS10_ILi2ELi4ELi3EEES13_NSR_INS5_IJS14_S1H_EEENS5_IJS1H_SB_EEEEEEENS4_17SM75_U32x4_LDSM_NENS4_14SM90_TMA_STOREES1Y_NS4_17SM90_U32x4_STSM_NENS4_39AutoVectorizingCopyWithAssumedAlignmentILi128EEEEEEvvEEEEvNT_6ParamsE,"aw",@nobits
	.sectionflags	@""
	.align	16
	.zero		1024


//--------------------- .nv.shared.reserved.0     --------------------------
	.section	.nv.shared.reserved.0,"aw",@nobits
	.weak		__nv_reservedSMEM_offset_0_alias
	.size		__nv_reservedSMEM_offset_0_alias, 0, 64
	.other		__nv_reservedSMEM_offset_0_alias,@"STO_CUDA_RESERVED_SHARED STV_DEFAULT"
__nv_reservedSMEM_offset_0_alias:
	.zero		0
.nv.shared.reserved.0:
	.zero		64
	.weak		__nv_reservedSMEM_tcgen05_partition
	.type		__nv_reservedSMEM_tcgen05_partition,@object
	.size		__nv_reservedSMEM_tcgen05_partition,(.L_0 - __nv_reservedSMEM_tcgen05_partition)
__nv_reservedSMEM_tcgen05_partition:
	.zero		32
.L_0:


//--------------------- .nv.global                --------------------------
	.section	.nv.global,"aw",@nobits
.nv.global:
	.type		_ZN40_INTERNAL_21e97f1e_4_k_cu_6616f6e8_261804cute1_E,@object
	.size		_ZN40_INTERNAL_21e97f1e_4_k_cu_6616f6e8_261804cute1_E,(_ZN40_INTERNAL_21e97f1e_4_k_cu_6616f6e8_261804cuda3std3__45__cpo6cbeginE - _ZN40_INTERNAL_21e97f1e_4_k_cu_6616f6e8_261804cute1_E)
_ZN40_INTERNAL_21e97f1e_4_k_cu_6616f6e8_261804cute1_E:
	.zero		1
	.type		_ZN40_INTERNAL_21e97f1e_4_k_cu_6616f6e8_261804cuda3std3__45__cpo6cbeginE,@object
	.size		_ZN40_INTERNAL_21e97f1e_4_k_cu_6616f6e8_261804cuda3std3__45__cpo6cbeginE,(_ZN40_INTERNAL_21e97f1e_4_k_cu_6616f6e8_261804cuda3std3__48in_placeE - _ZN40_INTERNAL_21e97f1e_4_k_cu_6616f6e8_261804cuda3std3__45__cpo6cbeginE)
_ZN40_INTERNAL_21e97f1e_4_k_cu_6616f6e8_261804cuda3std3__45__cpo6cbeginE:
	.zero		1
	.type		_ZN40_INTERNAL_21e97f1e_4_k_cu_6616f6e8_261804cuda3std3__48in_placeE,@object
	.size		_ZN40_INTERNAL_21e97f1e_4_k_cu_6616f6e8_261804cuda3std3__48in_placeE,(_ZN40_INTERNAL_21e97f1e_4_k_cu_6616f6e8_261804cuda3std6ranges3__45__cpo9iter_moveE - _ZN40_INTERNAL_21e97f1e_4_k_cu_6616f6e8_261804cuda3std3__48in_placeE)
_ZN40_INTERNAL_21e97f1e_4_k_cu_6616f6e8_261804cuda3std3__48in_placeE:
	.zero		1
	.type		_ZN40_INTERNAL_21e97f1e_4_k_cu_6616f6e8_261804cuda3std6ranges3__45__cpo9iter_moveE,@object
	.size		_ZN40_INTERNAL_21e97f1e_4_k_cu_6616f6e8_261804cuda3std6ranges3__45__cpo9iter_moveE,(_ZN40_INTERNAL_21e97f1e_4_k_cu_6616f6e8_261804cuda3std3__45__cpo5beginE - _ZN40_INTERNAL_21e97f1e_4_k_cu_6616f6e8_261804cuda3std6ranges3__45__cpo9iter_moveE)
_ZN40_INTERNAL_21e97f1e_4_k_cu_6616f6e8_261804cuda3std6ranges3__45__cpo9iter_moveE:
	.zero		1
	.type		_ZN40_INTERNAL_21e97f1e_4_k_cu_6616f6e8_261804cuda3std3__45__cpo5beginE,@object
	.size		_ZN40_INTERNAL_21e97f1e_4_k_cu_6616f6e8_261804cuda3std3__45__cpo5beginE,(_ZN40_INTERNAL_21e97f1e_4_k_cu_6616f6e8_261804cuda3std3__442_GLOBAL__N__21e97f1e_4_k_cu_6616f6e8_261806ignoreE - _ZN40_INTERNAL_21e97f1e_4_k_cu_6616f6e8_261804cuda3std3__45__cpo5beginE)
_ZN40_INTERNAL_21e97f1e_4_k_cu_6616f6e8_261804cuda3std3__45__cpo5beginE:
	.zero		1
	.type		_ZN40_INTERNAL_21e97f1e_4_k_cu_6616f6e8_261804cuda3std3__442_GLOBAL__N__21e97f1e_4_k_cu_6616f6e8_261806ignoreE,@object
	.size		_ZN40_INTERNAL_21e97f1e_4_k_cu_6616f6e8_261804cuda3std3__442_GLOBAL__N__21e97f1e_4_k_cu_6616f6e8_261806ignoreE,(_ZN40_INTERNAL_21e97f1e_4_k_cu_6616f6e8_261804cute7productE - _ZN40_INTERNAL_21e97f1e_4_k_cu_6616f6e8_261804cuda3std3__442_GLOBAL__N__21e97f1e_4_k_cu_6616f6e8_261806ignoreE)
_ZN40_INTERNAL_21e97f1e_4_k_cu_6616f6e8_261804cuda3std3__442_GLOBAL__N__21e97f1e_4_k_cu_6616f6e8_261806ignoreE:
	.zero		1
	.type		_ZN40_INTERNAL_21e97f1e_4_k_cu_6616f6e8_261804cute7productE,@object
	.size		_ZN40_INTERNAL_21e97f1e_4_k_cu_6616f6e8_261804cute7productE,(_ZN40_INTERNAL_21e97f1e_4_k_cu_6616f6e8_261804cuda3std3__45__cpo3endE - _ZN40_INTERNAL_21e97f1e_4_k_cu_6616f6e8_261804cute7productE)
_ZN40_INTERNAL_21e97f1e_4_k_cu_6616f6e8_261804cute7productE:
	.zero		1
	.type		_ZN40_INTERNAL_21e97f1e_4_k_cu_6616f6e8_261804cuda3std3__45__cpo3endE,@object
	.size		_ZN40_INTERNAL_21e97f1e_4_k_cu_6616f6e8_261804cuda3std3__45__cpo3endE,(_ZN40_INTERNAL_21e97f1e_4_k_cu_6616f6e8_261804cuda3std3__419piecewise_constructE - _ZN40_INTERNAL_21e97f1e_4_k_cu_6616f6e8_261804cuda3std3__45__cpo3endE)
_ZN40_INTERNAL_21e97f1e_4_k_cu_6616f6e8_261804cuda3std3__45__cpo3endE:
	.zero		1
	.type		_ZN40_INTERNAL_21e97f1e_4_k_cu_6616f6e8_261804cuda3std3__419piecewise_constructE,@object
	.size		_ZN40_INTERNAL_21e97f1e_4_k_cu_6616f6e8_261804cuda3std3__419piecewise_constructE,(_ZN40_INTERNAL_21e97f1e_4_k_cu_6616f6e8_261804cuda3std3__45__cpo4cendE - _ZN40_INTERNAL_21e97f1e_4_k_cu_6616f6e8_261804cuda3std3__419piecewise_constructE)
_ZN40_INTERNAL_21e97f1e_4_k_cu_6616f6e8_261804cuda3std3__419piecewise_constructE:
	.zero		1
	.type		_ZN40_INTERNAL_21e97f1e_4_k_cu_6616f6e8_261804cuda3std3__45__cpo4cendE,@object
	.size		_ZN40_INTERNAL_21e97f1e_4_k_cu_6616f6e8_261804cuda3std3__45__cpo4cendE,(_ZN40_INTERNAL_21e97f1e_4_k_cu_6616f6e8_261804cuda3std6ranges3__45__cpo4swapE - _ZN40_INTERNAL_21e97f1e_4_k_cu_6616f6e8_261804cuda3std3__45__cpo4cendE)
_ZN40_INTERNAL_21e97f1e_4_k_cu_6616f6e8_261804cuda3std3__45__cpo4cendE:
	.zero		1
	.type		_ZN40_INTERNAL_21e97f1e_4_k_cu_6616f6e8_261804cuda3std6ranges3__45__cpo4swapE,@object
	.size		_ZN40_INTERNAL_21e97f1e_4_k_cu_6616f6e8_261804cuda3std6ranges3__45__cpo4swapE,(.L_10 - _ZN40_INTERNAL_21e97f1e_4_k_cu_6616f6e8_261804cuda3std6ranges3__45__cpo4swapE)
_ZN40_INTERNAL_21e97f1e_4_k_cu_6616f6e8_261804cuda3std6ranges3__45__cpo4swapE:
	.zero		1
.L_10:


//--------------------- .nv.constant0._ZN7cutlass13device_kernelINS_4gemm6kernel13GemmUniversalIN4cute5tupleIJiiiiEEENS1_10collective13CollectiveMmaINS1_35MainloopSm100TmaUmmaWarpSpecializedILi4ELi2ELi4ENS5_IJNS4_1CILi1EEESB_SB_EEEEENS5_IJNSA_ILi64EEESE_NSA_ILi128EEEEEENS_6half_tENS5_IJlSB_lEEESH_SI_NS4_8TiledMMAINS4_8MMA_AtomIJNS4_20SM100_MMA_F16BF16_SSISH_SH_fLi64ELi64ELNS4_4UMMA5MajorE0ELSN_0ELNSM_7ScaleInE0ELSO_0EEEEEENS4_6LayoutISC_NS5_IJNSA_ILi0EEESS_SS_EEEEENS5_IJNS4_10UnderscoreESV_SV_EEEEENS4_13SM90_TMA_LOADENS4_14ComposedLayoutINS4_7SwizzleILi3ELi4ELi3EEENS4_18smem_ptr_flag_bitsILi16EEENSR_INS5_IJNSA_ILi8EEESE_EEENS5_IJSE_SB_EEEEEEEvNS4_8identityESY_S18_vS19_EENS_8epilogue10collective18CollectiveEpilogueINS1B_23Sm100TmaWarpSpecializedILi3ELi2ELi16ELb1ELb0EEEJSG_NS5_IJNSR_ISE_SB_EENSR_INSA_ILi32EEESB_EEEEESH_SI_SH_SI_NS1B_6fusion15FusionCallbacksIS1F_NS1K_17LinearCombinationISH_fSH_fLNS_15FloatRoundStyleE2EEESG_S1J_JEEENS4_5SM1004TMEM4LOAD26SM100_TMEM_LOAD_16dp256b4xESY_NSZ_INS10_ILi2ELi4ELi3EEES13_NSR_INS5_IJS14_S1H_EEENS5_IJS1H_SB_EEEEEEENS4_17SM75_U32x4_LDSM_NENS4_14SM90_TMA_STOREES1Y_NS4_17SM90_U32x4_STSM_NENS4_39AutoVectorizingCopyWithAssumedAlignmentILi128EEEEEEvvEEEEvNT_6ParamsE --------------------------
	.section	.nv.constant0._ZN7cutlass13device_kernelINS_4gemm6kernel13GemmUniversalIN4cute5tupleIJiiiiEEENS1_10collective13CollectiveMmaINS1_35MainloopSm100TmaUmmaWarpSpecializedILi4ELi2ELi4ENS5_IJNS4_1CILi1EEESB_SB_EEEEENS5_IJNSA_ILi64EEESE_NSA_ILi128EEEEEENS_6half_tENS5_IJlSB_lEEESH_SI_NS4_8TiledMMAINS4_8MMA_AtomIJNS4_20SM100_MMA_F16BF16_SSISH_SH_fLi64ELi64ELNS4_4UMMA5MajorE0ELSN_0ELNSM_7ScaleInE0ELSO_0EEEEEENS4_6LayoutISC_NS5_IJNSA_ILi0EEESS_SS_EEEEENS5_IJNS4_10UnderscoreESV_SV_EEEEENS4_13SM90_TMA_LOADENS4_14ComposedLayoutINS4_7SwizzleILi3ELi4ELi3EEENS4_18smem_ptr_flag_bitsILi16EEENSR_INS5_IJNSA_ILi8EEESE_EEENS5_IJSE_SB_EEEEEEEvNS4_8identityESY_S18_vS19_EENS_8epilogue10collective18CollectiveEpilogueINS1B_23Sm100TmaWarpSpecializedILi3ELi2ELi16ELb1ELb0EEEJSG_NS5_IJNSR_ISE_SB_EENSR_INSA_ILi32EEESB_EEEEESH_SI_SH_SI_NS1B_6fusion15FusionCallbacksIS1F_NS1K_17LinearCombinationISH_fSH_fLNS_15FloatRoundStyleE2EEESG_S1J_JEEENS4_5SM1004TMEM4LOAD26SM100_TMEM_LOAD_16dp256b4xESY_NSZ_INS10_ILi2ELi4ELi3EEES13_NSR_INS5_IJS14_S1H_EEENS5_IJS1H_SB_EEEEEEENS4_17SM75_U32x4_LDSM_NENS4_14SM90_TMA_STOREES1Y_NS4_17SM90_U32x4_STSM_NENS4_39AutoVectorizingCopyWithAssumedAlignmentILi128EEEEEEvvEEEEvNT_6ParamsE,"a",@progbits
	.sectionflags	@""
	.align	4
.nv.constant0._ZN7cutlass13device_kernelINS_4gemm6kernel13GemmUniversalIN4cute5tupleIJiiiiEEENS1_10collective13CollectiveMmaINS1_35MainloopSm100TmaUmmaWarpSpecializedILi4ELi2ELi4ENS5_IJNS4_1CILi1EEESB_SB_EEEEENS5_IJNSA_ILi64EEESE_NSA_ILi128EEEEEENS_6half_tENS5_IJlSB_lEEESH_SI_NS4_8TiledMMAINS4_8MMA_AtomIJNS4_20SM100_MMA_F16BF16_SSISH_SH_fLi64ELi64ELNS4_4UMMA5MajorE0ELSN_0ELNSM_7ScaleInE0ELSO_0EEEEEENS4_6LayoutISC_NS5_IJNSA_ILi0EEESS_SS_EEEEENS5_IJNS4_10UnderscoreESV_SV_EEEEENS4_13SM90_TMA_LOADENS4_14ComposedLayoutINS4_7SwizzleILi3ELi4ELi3EEENS4_18smem_ptr_flag_bitsILi16EEENSR_INS5_IJNSA_ILi8EEESE_EEENS5_IJSE_SB_EEEEEEEvNS4_8identityESY_S18_vS19_EENS_8epilogue10collective18CollectiveEpilogueINS1B_23Sm100TmaWarpSpecializedILi3ELi2ELi16ELb1ELb0EEEJSG_NS5_IJNSR_ISE_SB_EENSR_INSA_ILi32EEESB_EEEEESH_SI_SH_SI_NS1B_6fusion15FusionCallbacksIS1F_NS1K_17LinearCombinationISH_fSH_fLNS_15FloatRoundStyleE2EEESG_S1J_JEEENS4_5SM1004TMEM4LOAD26SM100_TMEM_LOAD_16dp256b4xESY_NSZ_INS10_ILi2ELi4ELi3EEES13_NSR_INS5_IJS14_S1H_EEENS5_IJS1H_SB_EEEEEEENS4_17SM75_U32x4_LDSM_NENS4_14SM90_TMA_STOREES1Y_NS4_17SM90_U32x4_STSM_NENS4_39AutoVectorizingCopyWithAssumedAlignmentILi128EEEEEEvvEEEEvNT_6ParamsE:
	.zero		2944


//--------------------- SYMBOLS --------------------------

	.type		.nv.reservedSmem.offset0,@object
	.size		.nv.reservedSmem.offset0,0x4
	.type		.nv.reservedSmem.cap,@object
	.size		.nv.reservedSmem.cap,0x4
	.type		__assertfail,@function
